	.target	sm_90a

	.elftype	@"ET_EXEC"


//--------------------- .note.nv.tkinfo           --------------------------
	.section	.note.nv.tkinfo,"",@"SHT_NOTE"
	.sectionflags	@"SHF_NOTE_NV_TKINFO"
	.tkinfo
        /*0018*/ 	.word	0x00000002
        /*0030*/ 	.string	""
        /*0030*/ 	.string	"ptxas"
        /*0030*/ 	.string	"Cuda compilation tools, release 13.0, V13.0.88"
        /*0030*/ 	.string	"Build cuda_13.0.r13.0/compiler.36424714_0"
        /*0030*/ 	.string	"-arch sm_90a -m 64 "



//--------------------- .note.nv.cuinfo           --------------------------
	.section	.note.nv.cuinfo,"",@"SHT_NOTE"
	.sectionflags	@"SHF_NOTE_NV_CUINFO"
        /*0018*/ 	.short	0x0002
        /*001a*/ 	.short	0x005a
        /*001c*/ 	.short	0x0082
	.zero		2


//--------------------- .nv.info                  --------------------------
	.section	.nv.info,"",@"SHT_CUDA_INFO"
	.align	4


	//----- nvinfo : EIATTR_REGCOUNT
	.align		4
        /*0000*/ 	.byte	0x04, 0x2f
        /*0002*/ 	.short	(.L_15 - .L_14)
	.align		4
.L_14:
        /*0004*/ 	.word	index@(_ZN7cutlass13device_kernelINS_4gemm6kernel13GemmUniversalIN4cute5tupleIJiiiiEEENS1_10collective13CollectiveMmaINS1_34MainloopSm90TmaGmmaWarpSpecializedILi10ENS5_IJNS4_1CILi1EEESB_SB_EEENS1_35KernelTmaWarpSpecializedCooperativeEEENS5_IJNSA_ILi192EEENSA_ILi512EEENSA_ILi16EEEEEENS_6half_tENS5_IJlSB_lEEESJ_SK_NS4_8TiledMMAINS4_8MMA_AtomIJNS4_4SM904GMMA26MMA_64x256x16_F32F16F16_SSILNSO_5MajorE0ELSQ_0ELNSO_7ScaleInE1ELSR_1EEEEEENS4_6LayoutINS5_IJNSA_ILi2EEESB_SB_EEENS5_IJSB_NSA_ILi0EEESX_EEEEENS5_IJNS4_10UnderscoreES10_S10_EEEEENS4_13SM90_TMA_LOADENS4_14ComposedLayoutINS4_7SwizzleILi1ELi4ELi3EEENS4_18smem_ptr_flag_bitsILi16EEENSU_INS5_IJNSA_ILi8EEESH_EEENS5_IJSH_SB_EEEEEEEvNS4_8identityES13_S1D_vS1E_EENS_8epilogue10collective6detail29Sm90TmaWarpSpecializedAdapterINS1H_15DefaultEpilogueISJ_SK_SK_NS1G_6thread17LinearCombinationISJ_Li1EffLNS1L_9ScaleType4KindE0ELNS_15FloatRoundStyleE2ESJ_EENS1_15EpilogueDefaultEEEEEvvEEEEvNT_6ParamsE)
        /*0008*/ 	.word	0x000000a8


	//----- nvinfo : EIATTR_FRAME_SIZE
	.align		4
.L_15:
        /*000c*/ 	.byte	0x04, 0x11
        /*000e*/ 	.short	(.L_17 - .L_16)
	.align		4
.L_16:
        /*0010*/ 	.word	index@(_ZN7cutlass13device_kernelINS_4gemm6kernel13GemmUniversalIN4cute5tupleIJiiiiEEENS1_10collective13CollectiveMmaINS1_34MainloopSm90TmaGmmaWarpSpecializedILi10ENS5_IJNS4_1CILi1EEESB_SB_EEENS1_35KernelTmaWarpSpecializedCooperativeEEENS5_IJNSA_ILi192EEENSA_ILi512EEENSA_ILi16EEEEEENS_6half_tENS5_IJlSB_lEEESJ_SK_NS4_8TiledMMAINS4_8MMA_AtomIJNS4_4SM904GMMA26MMA_64x256x16_F32F16F16_SSILNSO_5MajorE0ELSQ_0ELNSO_7ScaleInE1ELSR_1EEEEEENS4_6LayoutINS5_IJNSA_ILi2EEESB_SB_EEENS5_IJSB_NSA_ILi0EEESX_EEEEENS5_IJNS4_10UnderscoreES10_S10_EEEEENS4_13SM90_TMA_LOADENS4_14ComposedLayoutINS4_7SwizzleILi1ELi4ELi3EEENS4_18smem_ptr_flag_bitsILi16EEENSU_INS5_IJNSA_ILi8EEESH_EEENS5_IJSH_SB_EEEEEEEvNS4_8identityES13_S1D_vS1E_EENS_8epilogue10collective6detail29Sm90TmaWarpSpecializedAdapterINS1H_15DefaultEpilogueISJ_SK_SK_NS1G_6thread17LinearCombinationISJ_Li1EffLNS1L_9ScaleType4KindE0ELNS_15FloatRoundStyleE2ESJ_EENS1_15EpilogueDefaultEEEEEvvEEEEvNT_6ParamsE)
        /*0014*/ 	.word	0x00000970


	//----- nvinfo : EIATTR_MIN_STACK_SIZE
	.align		4
.L_17:
        /*0018*/ 	.byte	0x04, 0x12
        /*001a*/ 	.short	(.L_19 - .L_18)
	.align		4
.L_18:
        /*001c*/ 	.word	index@(_ZN7cutlass13device_kernelINS_4gemm6kernel13GemmUniversalIN4cute5tupleIJiiiiEEENS1_10collective13CollectiveMmaINS1_34MainloopSm90TmaGmmaWarpSpecializedILi10ENS5_IJNS4_1CILi1EEESB_SB_EEENS1_35KernelTmaWarpSpecializedCooperativeEEENS5_IJNSA_ILi192EEENSA_ILi512EEENSA_ILi16EEEEEENS_6half_tENS5_IJlSB_lEEESJ_SK_NS4_8TiledMMAINS4_8MMA_AtomIJNS4_4SM904GMMA26MMA_64x256x16_F32F16F16_SSILNSO_5MajorE0ELSQ_0ELNSO_7ScaleInE1ELSR_1EEEEEENS4_6LayoutINS5_IJNSA_ILi2EEESB_SB_EEENS5_IJSB_NSA_ILi0EEESX_EEEEENS5_IJNS4_10UnderscoreES10_S10_EEEEENS4_13SM90_TMA_LOADENS4_14ComposedLayoutINS4_7SwizzleILi1ELi4ELi3EEENS4_18smem_ptr_flag_bitsILi16EEENSU_INS5_IJNSA_ILi8EEESH_EEENS5_IJSH_SB_EEEEEEEvNS4_8identityES13_S1D_vS1E_EENS_8epilogue10collective6detail29Sm90TmaWarpSpecializedAdapterINS1H_15DefaultEpilogueISJ_SK_SK_NS1G_6thread17LinearCombinationISJ_Li1EffLNS1L_9ScaleType4KindE0ELNS_15FloatRoundStyleE2ESJ_EENS1_15EpilogueDefaultEEEEEvvEEEEvNT_6ParamsE)
        /*0020*/ 	.word	0x00000970
.L_19:


//--------------------- .nv.compat                --------------------------
	.section	.nv.compat,"",@"SHT_CUDA_COMPAT_INFO"
	.align	4
        /*0000*/ 	.byte	0x02, 0x09, 0x01, 0x00, 0x02, 0x02, 0x04, 0x00, 0x02, 0x05, 0x05, 0x00, 0x03, 0x07, 0x01, 0x01
        /*0010*/ 	.byte	0x02, 0x03, 0x01, 0x00, 0x02, 0x06, 0x01, 0x00, 0x04, 0x0b, 0x08, 0x00, 0x00, 0x00, 0x00, 0x00
        /*0020*/ 	.byte	0x00, 0x00, 0x00, 0x00


//--------------------- .nv.info._ZN7cutlass13device_kernelINS_4gemm6kernel13GemmUniversalIN4cute5tupleIJiiiiEEENS1_10collective13CollectiveMmaINS1_34MainloopSm90TmaGmmaWarpSpecializedILi10ENS5_IJNS4_1CILi1EEESB_SB_EEENS1_35KernelTmaWarpSpecializedCooperativeEEENS5_IJNSA_ILi192EEENSA_ILi512EEENSA_ILi16EEEEEENS_6half_tENS5_IJlSB_lEEESJ_SK_NS4_8TiledMMAINS4_8MMA_AtomIJNS4_4SM904GMMA26MMA_64x256x16_F32F16F16_SSILNSO_5MajorE0ELSQ_0ELNSO_7ScaleInE1ELSR_1EEEEEENS4_6LayoutINS5_IJNSA_ILi2EEESB_SB_EEENS5_IJSB_NSA_ILi0EEESX_EEEEENS5_IJNS4_10UnderscoreES10_S10_EEEEENS4_13SM90_TMA_LOADENS4_14ComposedLayoutINS4_7SwizzleILi1ELi4ELi3EEENS4_18smem_ptr_flag_bitsILi16EEENSU_INS5_IJNSA_ILi8EEESH_EEENS5_IJSH_SB_EEEEEEEvNS4_8identityES13_S1D_vS1E_EENS_8epilogue10collective6detail29Sm90TmaWarpSpecializedAdapterINS1H_15DefaultEpilogueISJ_SK_SK_NS1G_6thread17LinearCombinationISJ_Li1EffLNS1L_9ScaleType4KindE0ELNS_15FloatRoundStyleE2ESJ_EENS1_15EpilogueDefaultEEEEEvvEEEEvNT_6ParamsE --------------------------
	.section	.nv.info._ZN7cutlass13device_kernelINS_4gemm6kernel13GemmUniversalIN4cute5tupleIJiiiiEEENS1_10collective13CollectiveMmaINS1_34MainloopSm90TmaGmmaWarpSpecializedILi10ENS5_IJNS4_1CILi1EEESB_SB_EEENS1_35KernelTmaWarpSpecializedCooperativeEEENS5_IJNSA_ILi192EEENSA_ILi512EEENSA_ILi16EEEEEENS_6half_tENS5_IJlSB_lEEESJ_SK_NS4_8TiledMMAINS4_8MMA_AtomIJNS4_4SM904GMMA26MMA_64x256x16_F32F16F16_SSILNSO_5MajorE0ELSQ_0ELNSO_7ScaleInE1ELSR_1EEEEEENS4_6LayoutINS5_IJNSA_ILi2EEESB_SB_EEENS5_IJSB_NSA_ILi0EEESX_EEEEENS5_IJNS4_10UnderscoreES10_S10_EEEEENS4_13SM90_TMA_LOADENS4_14ComposedLayoutINS4_7SwizzleILi1ELi4ELi3EEENS4_18smem_ptr_flag_bitsILi16EEENSU_INS5_IJNSA_ILi8EEESH_EEENS5_IJSH_SB_EEEEEEEvNS4_8identityES13_S1D_vS1E_EENS_8epilogue10collective6detail29Sm90TmaWarpSpecializedAdapterINS1H_15DefaultEpilogueISJ_SK_SK_NS1G_6thread17LinearCombinationISJ_Li1EffLNS1L_9ScaleType4KindE0ELNS_15FloatRoundStyleE2ESJ_EENS1_15EpilogueDefaultEEEEEvvEEEEvNT_6ParamsE,"",@"SHT_CUDA_INFO"
	.sectionflags	@""
	.align	4


	//----- nvinfo : EIATTR_CUDA_API_VERSION
	.align		4
        /*0000*/ 	.byte	0x04, 0x37
        /*0002*/ 	.short	(.L_21 - .L_20)
.L_20:
        /*0004*/ 	.word	0x00000082


	//----- nvinfo : EIATTR_KPARAM_INFO
	.align		4
.L_21:
        /*0008*/ 	.byte	0x04, 0x17
        /*000a*/ 	.short	(.L_23 - .L_22)
.L_22:
        /*000c*/ 	.word	0x00000000
        /*0010*/ 	.short	0x0000
        /*0012*/ 	.short	0x0070
        /*0014*/ 	.byte	0x00, 0xf0, 0x01, 0x10


	//----- nvinfo : EIATTR_SPARSE_MMA_MASK
	.align		4
.L_23:
        /*0018*/ 	.byte	0x03, 0x50
        /*001a*/ 	.short	0x0000


	//----- nvinfo : EIATTR_MAXREG_COUNT
	.align		4
        /*001c*/ 	.byte	0x03, 0x1b
        /*001e*/ 	.short	0x00a8


	//----- nvinfo : EIATTR_NUM_BARRIERS
	.align		4
        /*0020*/ 	.byte	0x02, 0x4c
        /*0022*/ 	.byte	0x01
	.zero		1


	//----- nvinfo : EIATTR_EXTERNS
	.align		4
        /*0024*/ 	.byte	0x04, 0x0f
        /*0026*/ 	.short	(.L_25 - .L_24)


	//   ....[0]....
	.align		4
.L_24:
        /*0028*/ 	.word	index@(__assertfail)


	//----- nvinfo : EIATTR_ANNOTATIONS
	.align		4
.L_25:
        /*002c*/ 	.byte	0x04, 0x55
        /*002e*/ 	.short	(.L_27 - .L_26)


	//   ....[0]....
.L_26:
        /*0030*/ 	.word	0x00000001
        /*0034*/ 	.byte	0xb0, 0x06, 0x00, 0x00, 0x01, 0x00, 0x00, 0x00, 0xc0, 0x06, 0x00, 0x00, 0x01, 0x00, 0x00, 0x00
        /* <DEDUP_REMOVED lines=809> */
        /*32d4*/ 	.byte	0x90, 0x9b, 0x02, 0x00, 0x01, 0x00, 0x00, 0x00, 0xb0, 0xa1, 0x02, 0x00


	//----- nvinfo : EIATTR_MERCURY_ISA_VERSION
	.align		4
.L_27:
        /*32e0*/ 	.byte	0x03, 0x5f
        /*32e2*/ 	.short	0x0101


	//----- nvinfo : EIATTR_INT_WARP_WIDE_INSTR_OFFSETS
	.align		4
        /*32e4*/ 	.byte	0x04, 0x31
        /*32e6*/ 	.short	(.L_29 - .L_28)


	//   ....[0]....
.L_28:
        /*32e8*/ 	.word	0x000004d0


	//   ....[1]....
        /*32ec*/ 	.word	0x000004e0


	//   ....[2]....
        /*32f0*/ 	.word	0x000005f0


	//----- nvinfo : EIATTR_COOP_GROUP_MASK_REGIDS
	.align		4
.L_29:
        /*32f4*/ 	.byte	0x04, 0x29
        /*32f6*/ 	.short	(.L_31 - .L_30)


	//   ....[0]....
.L_30:
        /*32f8*/ 	.word	0xffffffff


	//   ....[1]....
        /*32fc*/ 	.word	0xffffffff


	//   ....[2]....
        /*3300*/ 	.word	0xffffffff


	//   ....[3]....
        /*3304*/ 	.word	0xffffffff


	//   ....[4]....
        /*3308*/ 	.word	0xffffffff


	//----- nvinfo : EIATTR_COOP_GROUP_INSTR_OFFSETS
	.align		4
.L_31:
        /*330c*/ 	.byte	0x04, 0x28
        /*330e*/ 	.short	(.L_33 - .L_32)


	//   ....[0]....
.L_32:
        /*3310*/ 	.word	0x00000070


	//   ....[1]....
        /*3314*/ 	.word	0x00000080


	//   ....[2]....
        /*3318*/ 	.word	0x00000140


	//   ....[3]....
        /*331c*/ 	.word	0x000003c0


	//   ....[4]....
        /*3320*/ 	.word	0x00001110


	//----- nvinfo : EIATTR_REG_RECONFIG
	.align		4
.L_33:
        /*3324*/ 	.byte	0x01, 0x54
	.zero		2


	//----- nvinfo : EIATTR_SYSCALL_OFFSETS
	.align		4
        /*3328*/ 	.byte	0x04, 0x46
        /*332a*/ 	.short	(.L_35 - .L_34)


	//   ....[0]....
.L_34:
        /*332c*/ 	.word	0x000012c0


	//----- nvinfo : EIATTR_MBARRIER_INSTR_OFFSETS
	.align		4
.L_35:
        /*3330*/ 	.byte	0x04, 0x39
        /*3332*/ 	.short	(.L_37 - .L_36)


	//   ....[0]....
.L_36:
        /*3334*/ 	.word	0x00000260
        /*3338*/ 	.word	0x000000ff
        /*333c*/ 	.word	0x00000000
        /*3340*/ 	.short	0x0100
        /*3342*/ 	.byte	0x08
	.zero		1


	//   ....[1]....
        /*3344*/ 	.word	0x00000270
        /*3348*/ 	.word	0x000000ff
        /*334c*/ 	.word	0x00000050
        /*3350*/ 	.short	0x0100
        /*3352*/ 	.byte	0x08
	.zero		1


	//   ....[2]....
        /*3354*/ 	.word	0x00000280
        /*3358*/ 	.word	0x000000ff
        /*335c*/ 	.word	0x00000008
        /*3360*/ 	.short	0x0100
        /*3362*/ 	.byte	0x08
	.zero		1


	//   ....[3]....
        /*3364*/ 	.word	0x00000290
        /*3368*/ 	.word	0x000000ff
        /*336c*/ 	.word	0x00000058
        /*3370*/ 	.short	0x0100
        /*3372*/ 	.byte	0x08
	.zero		1


	//   ....[4]....
        /*3374*/ 	.word	0x000002a0
        /*3378*/ 	.word	0x000000ff
        /*337c*/ 	.word	0x00000010
        /*3380*/ 	.short	0x0100
        /*3382*/ 	.byte	0x08
	.zero		1


	//   ....[5]....
        /*3384*/ 	.word	0x000002b0
        /*3388*/ 	.word	0x000000ff
        /*338c*/ 	.word	0x00000060
        /*3390*/ 	.short	0x0100
        /*3392*/ 	.byte	0x08
	.zero		1


	//   ....[6]....
        /*3394*/ 	.word	0x000002c0
        /*3398*/ 	.word	0x000000ff
        /*339c*/ 	.word	0x00000018
        /*33a0*/ 	.short	0x0100
        /*33a2*/ 	.byte	0x08
	.zero		1


	//   ....[7]....
        /*33a4*/ 	.word	0x000002d0
        /*33a8*/ 	.word	0x000000ff
        /*33ac*/ 	.word	0x00000068
        /*33b0*/ 	.short	0x0100
        /*33b2*/ 	.byte	0x08
	.zero		1


	//   ....[8]....
        /*33b4*/ 	.word	0x000002e0
        /*33b8*/ 	.word	0x000000ff
        /*33bc*/ 	.word	0x00000020
        /*33c0*/ 	.short	0x0100
        /*33c2*/ 	.byte	0x08
	.zero		1


	//   ....[9]....
        /*33c4*/ 	.word	0x000002f0
        /*33c8*/ 	.word	0x000000ff
        /*33cc*/ 	.word	0x00000070
        /*33d0*/ 	.short	0x0100
        /*33d2*/ 	.byte	0x08
	.zero		1


	//   ....[10]....
        /*33d4*/ 	.word	0x00000300
        /*33d8*/ 	.word	0x000000ff
        /*33dc*/ 	.word	0x00000028
        /*33e0*/ 	.short	0x0100
        /*33e2*/ 	.byte	0x08
	.zero		1


	//   ....[11]....
        /*33e4*/ 	.word	0x00000310
        /*33e8*/ 	.word	0x000000ff
        /*33ec*/ 	.word	0x00000078
        /*33f0*/ 	.short	0x0100
        /*33f2*/ 	.byte	0x08
	.zero		1


	//   ....[12]....
        /*33f4*/ 	.word	0x00000320
        /*33f8*/ 	.word	0x000000ff
        /*33fc*/ 	.word	0x00000030
        /*3400*/ 	.short	0x0100
        /*3402*/ 	.byte	0x08
	.zero		1


	//   ....[13]....
        /*3404*/ 	.word	0x00000330
        /*3408*/ 	.word	0x000000ff
        /*340c*/ 	.word	0x00000080
        /*3410*/ 	.short	0x0100
        /*3412*/ 	.byte	0x08
	.zero		1


	//   ....[14]....
        /*3414*/ 	.word	0x00000340
        /*3418*/ 	.word	0x000000ff
        /*341c*/ 	.word	0x00000038
        /*3420*/ 	.short	0x0100
        /*3422*/ 	.byte	0x08
	.zero		1


	//   ....[15]....
        /*3424*/ 	.word	0x00000350
        /*3428*/ 	.word	0x000000ff
        /*342c*/ 	.word	0x00000088
        /*3430*/ 	.short	0x0100
        /*3432*/ 	.byte	0x08
	.zero		1


	//   ....[16]....
        /*3434*/ 	.word	0x00000360
        /*3438*/ 	.word	0x000000ff
        /*343c*/ 	.word	0x00000040
        /*3440*/ 	.short	0x0100
        /*3442*/ 	.byte	0x08
	.zero		1


	//   ....[17]....
        /*3444*/ 	.word	0x00000370
        /*3448*/ 	.word	0x000000ff
        /*344c*/ 	.word	0x00000090
        /*3450*/ 	.short	0x0100
        /*3452*/ 	.byte	0x08
	.zero		1


	//   ....[18]....
        /*3454*/ 	.word	0x00000380
        /*3458*/ 	.word	0x000000ff
        /*345c*/ 	.word	0x00000048
        /*3460*/ 	.short	0x0100
        /*3462*/ 	.byte	0x08
	.zero		1


	//   ....[19]....
        /*3464*/ 	.word	0x00000390
        /*3468*/ 	.word	0x000000ff
        /*346c*/ 	.word	0x00000098
        /*3470*/ 	.short	0x0100
        /*3472*/ 	.byte	0x08
	.zero		1


	//   ....[20]....
        /*3474*/ 	.word	0x00000650
        /*3478*/ 	.word	0x000000ff
        /*347c*/ 	.word	0x000000b0
        /*3480*/ 	.short	0x0100
        /*3482*/ 	.byte	0x06
	.zero		1


	//   ....[21]....
        /*3484*/ 	.word	0x000006d0
        /*3488*/ 	.word	0x000000ff
        /*348c*/ 	.word	0x000000b8
        /*3490*/ 	.short	0x0100
        /*3492*/ 	.byte	0x06
	.zero		1


	//   ....[22]....
        /*3494*/ 	.word	0x00001360
        /*3498*/ 	.word	0x00000003
        /*349c*/ 	.word	0x00000000
        /*34a0*/ 	.short	0x010a
        /*34a2*/ 	.byte	0x3f
	.zero		1


	//   ....[23]....
        /*34a4*/ 	.word	0x000013a0
        /*34a8*/ 	.word	0x00000003
        /*34ac*/ 	.word	0x00000000
        /*34b0*/ 	.short	0x010a
        /*34b2*/ 	.byte	0x3f
	.zero		1


	//   ....[24]....
        /*34b4*/ 	.word	0x00002580
        /*34b8*/ 	.word	0x000000ff
        /*34bc*/ 	.word	0x00000000
        /*34c0*/ 	.short	0x010a
        /*34c2*/ 	.byte	0x04
	.zero		1


	//   ....[25]....
        /*34c4*/ 	.word	0x000025c0
        /*34c8*/ 	.word	0x000000ff
        /*34cc*/ 	.word	0x00000000
        /*34d0*/ 	.short	0x010a
        /*34d2*/ 	.byte	0x04
	.zero		1


	//   ....[26]....
        /*34d4*/ 	.word	0x00004d40
        /*34d8*/ 	.word	0x000000ff
        /*34dc*/ 	.word	0x00000000
        /*34e0*/ 	.short	0x0101
        /*34e2*/ 	.byte	0x04
	.zero		1


	//   ....[27]....
        /*34e4*/ 	.word	0x00004f00
        /*34e8*/ 	.word	0x00000000
        /*34ec*/ 	.word	0x00000000
        /*34f0*/ 	.short	0x0101
        /*34f2*/ 	.byte	0x3f
	.zero		1


	//   ....[28]....
        /*34f4*/ 	.word	0x00029730
        /*34f8*/ 	.word	0x0000000d
        /*34fc*/ 	.word	0x00000050
        /*3500*/ 	.short	0x010a
        /*3502*/ 	.byte	0x3f
	.zero		1


	//   ....[29]....
        /*3504*/ 	.word	0x00029aa0
        /*3508*/ 	.word	0x00000002
        /*350c*/ 	.word	0x000000b8
        /*3510*/ 	.short	0x0101
        /*3512*/ 	.byte	0x3f
	.zero		1


	//   ....[30]....
        /*3514*/ 	.word	0x0002a260
        /*3518*/ 	.word	0x00000005
        /*351c*/ 	.word	0x00000000
        /*3520*/ 	.short	0x010a
        /*3522*/ 	.byte	0x3f
	.zero		1


	//   ....[31]....
        /*3524*/ 	.word	0x0002a2f0
        /*3528*/ 	.word	0x00000007
        /*352c*/ 	.word	0x00000000
        /*3530*/ 	.short	0x010a
        /*3532*/ 	.byte	0x3f
	.zero		1


	//   ....[32]....
        /*3534*/ 	.word	0x0002a380
        /*3538*/ 	.word	0x00000007
        /*353c*/ 	.word	0x00000000
        /*3540*/ 	.short	0x010a
        /*3542*/ 	.byte	0x3f
	.zero		1


	//   ....[33]....
        /*3544*/ 	.word	0x0002a410
        /*3548*/ 	.word	0x00000007
        /*354c*/ 	.word	0x00000000
        /*3550*/ 	.short	0x010a
        /*3552*/ 	.byte	0x3f
	.zero		1


	//   ....[34]....
        /*3554*/ 	.word	0x0002a4a0
        /*3558*/ 	.word	0x00000007
        /*355c*/ 	.word	0x00000000
        /*3560*/ 	.short	0x010a
        /*3562*/ 	.byte	0x3f
	.zero		1


	//   ....[35]....
        /*3564*/ 	.word	0x0002a530
        /*3568*/ 	.word	0x00000007
        /*356c*/ 	.word	0x00000000
        /*3570*/ 	.short	0x010a
        /*3572*/ 	.byte	0x3f
	.zero		1


	//   ....[36]....
        /*3574*/ 	.word	0x0002a5c0
        /*3578*/ 	.word	0x00000007
        /*357c*/ 	.word	0x00000000
        /*3580*/ 	.short	0x010a
        /*3582*/ 	.byte	0x3f
	.zero		1


	//   ....[37]....
        /*3584*/ 	.word	0x0002a650
        /*3588*/ 	.word	0x00000007
        /*358c*/ 	.word	0x00000000
        /*3590*/ 	.short	0x010a
        /*3592*/ 	.byte	0x3f
	.zero		1


	//   ....[38]....
        /*3594*/ 	.word	0x0002a6e0
        /*3598*/ 	.word	0x00000007
        /*359c*/ 	.word	0x00000000
        /*35a0*/ 	.short	0x010a
        /*35a2*/ 	.byte	0x3f
	.zero		1


	//   ....[39]....
        /*35a4*/ 	.word	0x0002a770
        /*35a8*/ 	.word	0x00000003
        /*35ac*/ 	.word	0x00000000
        /*35b0*/ 	.short	0x010a
        /*35b2*/ 	.byte	0x3f
	.zero		1


	//   ....[40]....
        /*35b4*/ 	.word	0x0002a7d0
        /*35b8*/ 	.word	0x00000003
        /*35bc*/ 	.word	0x00000000
        /*35c0*/ 	.short	0x010a
        /*35c2*/ 	.byte	0x3f
	.zero		1


	//   ....[41]....
        /*35c4*/ 	.word	0x0002a830
        /*35c8*/ 	.word	0x00000006
        /*35cc*/ 	.word	0x00000000
        /*35d0*/ 	.short	0x010a
        /*35d2*/ 	.byte	0x3f
	.zero		1


	//   ....[42]....
        /*35d4*/ 	.word	0x0002a900
        /*35d8*/ 	.word	0x0000000d
        /*35dc*/ 	.word	0x00000050
        /*35e0*/ 	.short	0x010a
        /*35e2*/ 	.byte	0x3f
	.zero		1


	//   ....[43]....
        /*35e4*/ 	.word	0x0002a9d0
        /*35e8*/ 	.word	0x00000005
        /*35ec*/ 	.word	0x00000000
        /*35f0*/ 	.short	0x010a
        /*35f2*/ 	.byte	0x3f
	.zero		1


	//   ....[44]....
        /*35f4*/ 	.word	0x0002aa20
        /*35f8*/ 	.word	0x00000007
        /*35fc*/ 	.word	0x00000000
        /*3600*/ 	.short	0x010a
        /*3602*/ 	.byte	0x3f
	.zero		1


	//   ....[45]....
        /*3604*/ 	.word	0x0002aa70
        /*3608*/ 	.word	0x00000007
        /*360c*/ 	.word	0x00000000
        /*3610*/ 	.short	0x010a
        /*3612*/ 	.byte	0x3f
	.zero		1


	//   ....[46]....
        /*3614*/ 	.word	0x0002aac0
        /*3618*/ 	.word	0x00000007
        /*361c*/ 	.word	0x00000000
        /*3620*/ 	.short	0x010a
        /*3622*/ 	.byte	0x3f
	.zero		1


	//   ....[47]....
        /*3624*/ 	.word	0x0002ab10
        /*3628*/ 	.word	0x00000007
        /*362c*/ 	.word	0x00000000
        /*3630*/ 	.short	0x010a
        /*3632*/ 	.byte	0x3f
	.zero		1


	//   ....[48]....
        /*3634*/ 	.word	0x0002ab60
        /*3638*/ 	.word	0x00000007
        /*363c*/ 	.word	0x00000000
        /*3640*/ 	.short	0x010a
        /*3642*/ 	.byte	0x3f
	.zero		1


	//   ....[49]....
        /*3644*/ 	.word	0x0002abb0
        /*3648*/ 	.word	0x00000007
        /*364c*/ 	.word	0x00000000
        /*3650*/ 	.short	0x010a
        /*3652*/ 	.byte	0x3f
	.zero		1


	//   ....[50]....
        /*3654*/ 	.word	0x0002ac00
        /*3658*/ 	.word	0x00000007
        /*365c*/ 	.word	0x00000000
        /*3660*/ 	.short	0x010a
        /*3662*/ 	.byte	0x3f
	.zero		1


	//   ....[51]....
        /*3664*/ 	.word	0x0002ac50
        /*3668*/ 	.word	0x00000007
        /*366c*/ 	.word	0x00000000
        /*3670*/ 	.short	0x010a
        /*3672*/ 	.byte	0x3f
	.zero		1


	//----- nvinfo : EIATTR_NUM_MBARRIERS
	.align		4
.L_37:
        /*3674*/ 	.byte	0x03, 0x38
        /*3676*/ 	.short	0x0016


	//----- nvinfo : EIATTR_EXIT_INSTR_OFFSETS
	.align		4
        /*3678*/ 	.byte	0x04, 0x1c
        /*367a*/ 	.short	(.L_39 - .L_38)


	//   ....[0]....
.L_38:
        /*367c*/ 	.word	0x00000730


	//   ....[1]....
        /*3680*/ 	.word	0x00001030


	//   ....[2]....
        /*3684*/ 	.word	0x00028d40


	//   ....[3]....
        /*3688*/ 	.word	0x000293c0


	//   ....[4]....
        /*368c*/ 	.word	0x0002a7c0


	//----- nvinfo : EIATTR_MAX_THREADS
	.align		4
.L_39:
        /*3690*/ 	.byte	0x04, 0x05
        /*3692*/ 	.short	(.L_41 - .L_40)
.L_40:
        /*3694*/ 	.word	0x00000180
        /*3698*/ 	.word	0x00000001
        /*369c*/ 	.word	0x00000001


	//----- nvinfo : EIATTR_CRS_STACK_SIZE
	.align		4
.L_41:
        /*36a0*/ 	.byte	0x04, 0x1e
        /*36a2*/ 	.short	(.L_43 - .L_42)
.L_42:
        /*36a4*/ 	.word	0x00000000


	//----- nvinfo : EIATTR_CBANK_PARAM_SIZE
	.align		4
.L_43:
        /*36a8*/ 	.byte	0x03, 0x19
        /*36aa*/ 	.short	0x0470


	//----- nvinfo : EIATTR_PARAM_CBANK
	.align		4
        /*36ac*/ 	.byte	0x04, 0x0a
        /*36ae*/ 	.short	(.L_45 - .L_44)
	.align		4
.L_44:
        /*36b0*/ 	.word	index@(.nv.constant0._ZN7cutlass13device_kernelINS_4gemm6kernel13GemmUniversalIN4cute5tupleIJiiiiEEENS1_10collective13CollectiveMmaINS1_34MainloopSm90TmaGmmaWarpSpecializedILi10ENS5_IJNS4_1CILi1EEESB_SB_EEENS1_35KernelTmaWarpSpecializedCooperativeEEENS5_IJNSA_ILi192EEENSA_ILi512EEENSA_ILi16EEEEEENS_6half_tENS5_IJlSB_lEEESJ_SK_NS4_8TiledMMAINS4_8MMA_AtomIJNS4_4SM904GMMA26MMA_64x256x16_F32F16F16_SSILNSO_5MajorE0ELSQ_0ELNSO_7ScaleInE1ELSR_1EEEEEENS4_6LayoutINS5_IJNSA_ILi2EEESB_SB_EEENS5_IJSB_NSA_ILi0EEESX_EEEEENS5_IJNS4_10UnderscoreES10_S10_EEEEENS4_13SM90_TMA_LOADENS4_14ComposedLayoutINS4_7SwizzleILi1ELi4ELi3EEENS4_18smem_ptr_flag_bitsILi16EEENSU_INS5_IJNSA_ILi8EEESH_EEENS5_IJSH_SB_EEEEEEEvNS4_8identityES13_S1D_vS1E_EENS_8epilogue10collective6detail29Sm90TmaWarpSpecializedAdapterINS1H_15DefaultEpilogueISJ_SK_SK_NS1G_6thread17LinearCombinationISJ_Li1EffLNS1L_9ScaleType4KindE0ELNS_15FloatRoundStyleE2ESJ_EENS1_15EpilogueDefaultEEEEEvvEEEEvNT_6ParamsE)
        /*36b4*/ 	.short	0x0210
        /*36b6*/ 	.short	0x0470


	//----- nvinfo : EIATTR_SW_WAR
	.align		4
.L_45:
        /*36b8*/ 	.byte	0x04, 0x36
        /*36ba*/ 	.short	(.L_47 - .L_46)
.L_46:
        /*36bc*/ 	.word	0x00000008
.L_47:


//--------------------- .nv.callgraph             --------------------------
	.section	.nv.callgraph,"",@"SHT_CUDA_CALLGRAPH"
	.align	4
	.sectionentsize	8
	.align		4
        /*0000*/ 	.word	0x00000000
	.align		4
        /*0004*/ 	.word	0xffffffff
	.align		4
        /*0008*/ 	.word	index@(_ZN7cutlass13device_kernelINS_4gemm6kernel13GemmUniversalIN4cute5tupleIJiiiiEEENS1_10collective13CollectiveMmaINS1_34MainloopSm90TmaGmmaWarpSpecializedILi10ENS5_IJNS4_1CILi1EEESB_SB_EEENS1_35KernelTmaWarpSpecializedCooperativeEEENS5_IJNSA_ILi192EEENSA_ILi512EEENSA_ILi16EEEEEENS_6half_tENS5_IJlSB_lEEESJ_SK_NS4_8TiledMMAINS4_8MMA_AtomIJNS4_4SM904GMMA26MMA_64x256x16_F32F16F16_SSILNSO_5MajorE0ELSQ_0ELNSO_7ScaleInE1ELSR_1EEEEEENS4_6LayoutINS5_IJNSA_ILi2EEESB_SB_EEENS5_IJSB_NSA_ILi0EEESX_EEEEENS5_IJNS4_10UnderscoreES10_S10_EEEEENS4_13SM90_TMA_LOADENS4_14ComposedLayoutINS4_7SwizzleILi1ELi4ELi3EEENS4_18smem_ptr_flag_bitsILi16EEENSU_INS5_IJNSA_ILi8EEESH_EEENS5_IJSH_SB_EEEEEEEvNS4_8identityES13_S1D_vS1E_EENS_8epilogue10collective6detail29Sm90TmaWarpSpecializedAdapterINS1H_15DefaultEpilogueISJ_SK_SK_NS1G_6thread17LinearCombinationISJ_Li1EffLNS1L_9ScaleType4KindE0ELNS_15FloatRoundStyleE2ESJ_EENS1_15EpilogueDefaultEEEEEvvEEEEvNT_6ParamsE)
	.align		4
        /*000c*/ 	.word	index@(__assertfail)
	.align		4
        /*0010*/ 	.word	0x00000000
	.align		4
        /*0014*/ 	.word	0xfffffffe
	.align		4
        /*0018*/ 	.word	0x00000000
	.align		4
        /*001c*/ 	.word	0xfffffffd
	.align		4
        /*0020*/ 	.word	0x00000000
	.align		4
        /*0024*/ 	.word	0xfffffffc


//--------------------- .nv.constant4             --------------------------
	.section	.nv.constant4,"a",@progbits
	.align	8
	.align		8
.nv.constant4:
        /*0000*/ 	.dword	__assertfail
	.align		8
        /*0008*/ 	.dword	__unnamed_1
	.align		8
        /*0010*/ 	.dword	_ZN39_INTERNAL_3bdd734b_4_k_cu_264e2a89_69644cuda3std3__45__cpo5beginE
	.align		8
        /*0018*/ 	.dword	_ZN39_INTERNAL_3bdd734b_4_k_cu_264e2a89_69644cuda3std3__45__cpo3endE
	.align		8
        /*0020*/ 	.dword	_ZN39_INTERNAL_3bdd734b_4_k_cu_264e2a89_69644cuda3std3__45__cpo6cbeginE
	.align		8
        /*0028*/ 	.dword	_ZN39_INTERNAL_3bdd734b_4_k_cu_264e2a89_69644cuda3std3__45__cpo4cendE
	.align		8
        /*0030*/ 	.dword	_ZN39_INTERNAL_3bdd734b_4_k_cu_264e2a89_69644cuda3std3__441_GLOBAL__N__3bdd734b_4_k_cu_264e2a89_69646ignoreE
	.align		8
        /*0038*/ 	.dword	_ZN39_INTERNAL_3bdd734b_4_k_cu_264e2a89_69644cuda3std3__419piecewise_constructE
	.align		8
        /*0040*/ 	.dword	_ZN39_INTERNAL_3bdd734b_4_k_cu_264e2a89_69644cuda3std3__48in_placeE
	.align		8
        /*0048*/ 	.dword	_ZN39_INTERNAL_3bdd734b_4_k_cu_264e2a89_69644cuda3std6ranges3__45__cpo4swapE
	.align		8
        /*0050*/ 	.dword	_ZN39_INTERNAL_3bdd734b_4_k_cu_264e2a89_69644cuda3std6ranges3__45__cpo9iter_moveE
	.align		8
        /*0058*/ 	.dword	_ZN39_INTERNAL_3bdd734b_4_k_cu_264e2a89_69644cute7productE
	.align		8
        /*0060*/ 	.dword	_ZN39_INTERNAL_3bdd734b_4_k_cu_264e2a89_69644cute1_E
	.align		8
        /*0068*/ 	.dword	$str$22
	.align		8
        /*0070*/ 	.dword	$str$23


//--------------------- .text._ZN7cutlass13device_kernelINS_4gemm6kernel13GemmUniversalIN4cute5tupleIJiiiiEEENS1_10collective13CollectiveMmaINS1_34MainloopSm90TmaGmmaWarpSpecializedILi10ENS5_IJNS4_1CILi1EEESB_SB_EEENS1_35KernelTmaWarpSpecializedCooperativeEEENS5_IJNSA_ILi192EEENSA_ILi512EEENSA_ILi16EEEEEENS_6half_tENS5_IJlSB_lEEESJ_SK_NS4_8TiledMMAINS4_8MMA_AtomIJNS4_4SM904GMMA26MMA_64x256x16_F32F16F16_SSILNSO_5MajorE0ELSQ_0ELNSO_7ScaleInE1ELSR_1EEEEEENS4_6LayoutINS5_IJNSA_ILi2EEESB_SB_EEENS5_IJSB_NSA_ILi0EEESX_EEEEENS5_IJNS4_10UnderscoreES10_S10_EEEEENS4_13SM90_TMA_LOADENS4_14ComposedLayoutINS4_7SwizzleILi1ELi4ELi3EEENS4_18smem_ptr_flag_bitsILi16EEENSU_INS5_IJNSA_ILi8EEESH_EEENS5_IJSH_SB_EEEEEEEvNS4_8identityES13_S1D_vS1E_EENS_8epilogue10collective6detail29Sm90TmaWarpSpecializedAdapterINS1H_15DefaultEpilogueISJ_SK_SK_NS1G_6thread17LinearCombinationISJ_Li1EffLNS1L_9ScaleType4KindE0ELNS_15FloatRoundStyleE2ESJ_EENS1_15EpilogueDefaultEEEEEvvEEEEvNT_6ParamsE --------------------------
	.section	.text._ZN7cutlass13device_kernelINS_4gemm6kernel13GemmUniversalIN4cute5tupleIJiiiiEEENS1_10collective13CollectiveMmaINS1_34MainloopSm90TmaGmmaWarpSpecializedILi10ENS5_IJNS4_1CILi1EEESB_SB_EEENS1_35KernelTmaWarpSpecializedCooperativeEEENS5_IJNSA_ILi192EEENSA_ILi512EEENSA_ILi16EEEEEENS_6half_tENS5_IJlSB_lEEESJ_SK_NS4_8TiledMMAINS4_8MMA_AtomIJNS4_4SM904GMMA26MMA_64x256x16_F32F16F16_SSILNSO_5MajorE0ELSQ_0ELNSO_7ScaleInE1ELSR_1EEEEEENS4_6LayoutINS5_IJNSA_ILi2EEESB_SB_EEENS5_IJSB_NSA_ILi0EEESX_EEEEENS5_IJNS4_10UnderscoreES10_S10_EEEEENS4_13SM90_TMA_LOADENS4_14ComposedLayoutINS4_7SwizzleILi1ELi4ELi3EEENS4_18smem_ptr_flag_bitsILi16EEENSU_INS5_IJNSA_ILi8EEESH_EEENS5_IJSH_SB_EEEEEEEvNS4_8identityES13_S1D_vS1E_EENS_8epilogue10collective6detail29Sm90TmaWarpSpecializedAdapterINS1H_15DefaultEpilogueISJ_SK_SK_NS1G_6thread17LinearCombinationISJ_Li1EffLNS1L_9ScaleType4KindE0ELNS_15FloatRoundStyleE2ESJ_EENS1_15EpilogueDefaultEEEEEvvEEEEvNT_6ParamsE,"ax",@progbits
	.align	128
.text._ZN7cutlass13device_kernelINS_4gemm6kernel13GemmUniversalIN4cute5tupleIJiiiiEEENS1_10collective13CollectiveMmaINS1_34MainloopSm90TmaGmmaWarpSpecializedILi10ENS5_IJNS4_1CILi1EEESB_SB_EEENS1_35KernelTmaWarpSpecializedCooperativeEEENS5_IJNSA_ILi192EEENSA_ILi512EEENSA_ILi16EEEEEENS_6half_tENS5_IJlSB_lEEESJ_SK_NS4_8TiledMMAINS4_8MMA_AtomIJNS4_4SM904GMMA26MMA_64x256x16_F32F16F16_SSILNSO_5MajorE0ELSQ_0ELNSO_7ScaleInE1ELSR_1EEEEEENS4_6LayoutINS5_IJNSA_ILi2EEESB_SB_EEENS5_IJSB_NSA_ILi0EEESX_EEEEENS5_IJNS4_10UnderscoreES10_S10_EEEEENS4_13SM90_TMA_LOADENS4_14ComposedLayoutINS4_7SwizzleILi1ELi4ELi3EEENS4_18smem_ptr_flag_bitsILi16EEENSU_INS5_IJNSA_ILi8EEESH_EEENS5_IJSH_SB_EEEEEEEvNS4_8identityES13_S1D_vS1E_EENS_8epilogue10collective6detail29Sm90TmaWarpSpecializedAdapterINS1H_15DefaultEpilogueISJ_SK_SK_NS1G_6thread17LinearCombinationISJ_Li1EffLNS1L_9ScaleType4KindE0ELNS_15FloatRoundStyleE2ESJ_EENS1_15EpilogueDefaultEEEEEvvEEEEvNT_6ParamsE:
        .type           _ZN7cutlass13device_kernelINS_4gemm6kernel13GemmUniversalIN4cute5tupleIJiiiiEEENS1_10collective13CollectiveMmaINS1_34MainloopSm90TmaGmmaWarpSpecializedILi10ENS5_IJNS4_1CILi1EEESB_SB_EEENS1_35KernelTmaWarpSpecializedCooperativeEEENS5_IJNSA_ILi192EEENSA_ILi512EEENSA_ILi16EEEEEENS_6half_tENS5_IJlSB_lEEESJ_SK_NS4_8TiledMMAINS4_8MMA_AtomIJNS4_4SM904GMMA26MMA_64x256x16_F32F16F16_SSILNSO_5MajorE0ELSQ_0ELNSO_7ScaleInE1ELSR_1EEEEEENS4_6LayoutINS5_IJNSA_ILi2EEESB_SB_EEENS5_IJSB_NSA_ILi0EEESX_EEEEENS5_IJNS4_10UnderscoreES10_S10_EEEEENS4_13SM90_TMA_LOADENS4_14ComposedLayoutINS4_7SwizzleILi1ELi4ELi3EEENS4_18smem_ptr_flag_bitsILi16EEENSU_INS5_IJNSA_ILi8EEESH_EEENS5_IJSH_SB_EEEEEEEvNS4_8identityES13_S1D_vS1E_EENS_8epilogue10collective6detail29Sm90TmaWarpSpecializedAdapterINS1H_15DefaultEpilogueISJ_SK_SK_NS1G_6thread17LinearCombinationISJ_Li1EffLNS1L_9ScaleType4KindE0ELNS_15FloatRoundStyleE2ESJ_EENS1_15EpilogueDefaultEEEEEvvEEEEvNT_6ParamsE,@function
        .size           _ZN7cutlass13device_kernelINS_4gemm6kernel13GemmUniversalIN4cute5tupleIJiiiiEEENS1_10collective13CollectiveMmaINS1_34MainloopSm90TmaGmmaWarpSpecializedILi10ENS5_IJNS4_1CILi1EEESB_SB_EEENS1_35KernelTmaWarpSpecializedCooperativeEEENS5_IJNSA_ILi192EEENSA_ILi512EEENSA_ILi16EEEEEENS_6half_tENS5_IJlSB_lEEESJ_SK_NS4_8TiledMMAINS4_8MMA_AtomIJNS4_4SM904GMMA26MMA_64x256x16_F32F16F16_SSILNSO_5MajorE0ELSQ_0ELNSO_7ScaleInE1ELSR_1EEEEEENS4_6LayoutINS5_IJNSA_ILi2EEESB_SB_EEENS5_IJSB_NSA_ILi0EEESX_EEEEENS5_IJNS4_10UnderscoreES10_S10_EEEEENS4_13SM90_TMA_LOADENS4_14ComposedLayoutINS4_7SwizzleILi1ELi4ELi3EEENS4_18smem_ptr_flag_bitsILi16EEENSU_INS5_IJNSA_ILi8EEESH_EEENS5_IJSH_SB_EEEEEEEvNS4_8identityES13_S1D_vS1E_EENS_8epilogue10collective6detail29Sm90TmaWarpSpecializedAdapterINS1H_15DefaultEpilogueISJ_SK_SK_NS1G_6thread17LinearCombinationISJ_Li1EffLNS1L_9ScaleType4KindE0ELNS_15FloatRoundStyleE2ESJ_EENS1_15EpilogueDefaultEEEEEvvEEEEvNT_6ParamsE,(.L_x_1101 - _ZN7cutlass13device_kernelINS_4gemm6kernel13GemmUniversalIN4cute5tupleIJiiiiEEENS1_10collective13CollectiveMmaINS1_34MainloopSm90TmaGmmaWarpSpecializedILi10ENS5_IJNS4_1CILi1EEESB_SB_EEENS1_35KernelTmaWarpSpecializedCooperativeEEENS5_IJNSA_ILi192EEENSA_ILi512EEENSA_ILi16EEEEEENS_6half_tENS5_IJlSB_lEEESJ_SK_NS4_8TiledMMAINS4_8MMA_AtomIJNS4_4SM904GMMA26MMA_64x256x16_F32F16F16_SSILNSO_5MajorE0ELSQ_0ELNSO_7ScaleInE1ELSR_1EEEEEENS4_6LayoutINS5_IJNSA_ILi2EEESB_SB_EEENS5_IJSB_NSA_ILi0EEESX_EEEEENS5_IJNS4_10UnderscoreES10_S10_EEEEENS4_13SM90_TMA_LOADENS4_14ComposedLayoutINS4_7SwizzleILi1ELi4ELi3EEENS4_18smem_ptr_flag_bitsILi16EEENSU_INS5_IJNSA_ILi8EEESH_EEENS5_IJSH_SB_EEEEEEEvNS4_8identityES13_S1D_vS1E_EENS_8epilogue10collective6detail29Sm90TmaWarpSpecializedAdapterINS1H_15DefaultEpilogueISJ_SK_SK_NS1G_6thread17LinearCombinationISJ_Li1EffLNS1L_9ScaleType4KindE0ELNS_15FloatRoundStyleE2ESJ_EENS1_15EpilogueDefaultEEEEEvvEEEEvNT_6ParamsE)
        .other          _ZN7cutlass13device_kernelINS_4gemm6kernel13GemmUniversalIN4cute5tupleIJiiiiEEENS1_10collective13CollectiveMmaINS1_34MainloopSm90TmaGmmaWarpSpecializedILi10ENS5_IJNS4_1CILi1EEESB_SB_EEENS1_35KernelTmaWarpSpecializedCooperativeEEENS5_IJNSA_ILi192EEENSA_ILi512EEENSA_ILi16EEEEEENS_6half_tENS5_IJlSB_lEEESJ_SK_NS4_8TiledMMAINS4_8MMA_AtomIJNS4_4SM904GMMA26MMA_64x256x16_F32F16F16_SSILNSO_5MajorE0ELSQ_0ELNSO_7ScaleInE1ELSR_1EEEEEENS4_6LayoutINS5_IJNSA_ILi2EEESB_SB_EEENS5_IJSB_NSA_ILi0EEESX_EEEEENS5_IJNS4_10UnderscoreES10_S10_EEEEENS4_13SM90_TMA_LOADENS4_14ComposedLayoutINS4_7SwizzleILi1ELi4ELi3EEENS4_18smem_ptr_flag_bitsILi16EEENSU_INS5_IJNSA_ILi8EEESH_EEENS5_IJSH_SB_EEEEEEEvNS4_8identityES13_S1D_vS1E_EENS_8epilogue10collective6detail29Sm90TmaWarpSpecializedAdapterINS1H_15DefaultEpilogueISJ_SK_SK_NS1G_6thread17LinearCombinationISJ_Li1EffLNS1L_9ScaleType4KindE0ELNS_15FloatRoundStyleE2ESJ_EENS1_15EpilogueDefaultEEEEEvvEEEEvNT_6ParamsE,@"STO_CUDA_ENTRY STV_DEFAULT"
_ZN7cutlass13device_kernelINS_4gemm6kernel13GemmUniversalIN4cute5tupleIJiiiiEEENS1_10collective13CollectiveMmaINS1_34MainloopSm90TmaGmmaWarpSpecializedILi10ENS5_IJNS4_1CILi1EEESB_SB_EEENS1_35KernelTmaWarpSpecializedCooperativeEEENS5_IJNSA_ILi192EEENSA_ILi512EEENSA_ILi16EEEEEENS_6half_tENS5_IJlSB_lEEESJ_SK_NS4_8TiledMMAINS4_8MMA_AtomIJNS4_4SM904GMMA26MMA_64x256x16_F32F16F16_SSILNSO_5MajorE0ELSQ_0ELNSO_7ScaleInE1ELSR_1EEEEEENS4_6LayoutINS5_IJNSA_ILi2EEESB_SB_EEENS5_IJSB_NSA_ILi0EEESX_EEEEENS5_IJNS4_10UnderscoreES10_S10_EEEEENS4_13SM90_TMA_LOADENS4_14ComposedLayoutINS4_7SwizzleILi1ELi4ELi3EEENS4_18smem_ptr_flag_bitsILi16EEENSU_INS5_IJNSA_ILi8EEESH_EEENS5_IJSH_SB_EEEEEEEvNS4_8identityES13_S1D_vS1E_EENS_8epilogue10collective6detail29Sm90TmaWarpSpecializedAdapterINS1H_15DefaultEpilogueISJ_SK_SK_NS1G_6thread17LinearCombinationISJ_Li1EffLNS1L_9ScaleType4KindE0ELNS_15FloatRoundStyleE2ESJ_EENS1_15EpilogueDefaultEEEEEvvEEEEvNT_6ParamsE:
[----:B------:R-:W0:Y:S02]  /*0000*/  LDC R1, c[0x0][0x28] ;  /* 0x00000a00ff017b82 */ /* 0x000e240000000800 */
[----:B0-----:R-:W-:Y:S01]  /*0010*/  VIADD R1, R1, 0xfffff690 ;  /* 0xfffff69001017836 */ /* 0x001fe20000000000 */
[----:B------:R-:W0:Y:S01]  /*0020*/  S2R R3, SR_TID.X ;  /* 0x0000000000037919 */ /* 0x000e220000002100 */
[----:B------:R-:W-:Y:S01]  /*0030*/  ELECT P0, URZ, PT ;  /* 0x00000000003f782f */ /* 0x000fe20003800000 */
[----:B------:R-:W-:Y:S01]  /*0040*/  BSSY B0, `(.L_x_0) ;  /* 0x000000f000007945 */ /* 0x000fe20003800000 */
[--C-:B0-----:R-:W-:Y:S02]  /*0050*/  SHF.R.U32.HI R0, RZ, 0x5, R3.reuse ;  /* 0x00000005ff007819 */ /* 0x101fe40000011603 */
[----:B------:R-:W-:-:S03]  /*0060*/  SHF.R.U32.HI R3, RZ, 0x7, R3 ;  /* 0x00000007ff037819 */ /* 0x000fc60000011603 */
[----:B------:R-:W0:Y:S04]  /*0070*/  SHFL.IDX PT, R2, R0, RZ, 0x1f ;  /* 0x00001fff00027589 */ /* 0x000e2800000e0000 */
[----:B------:R1:W2:Y:S01]  /*0080*/  SHFL.IDX PT, R5, R3, RZ, 0x1f ;  /* 0x00001fff03057589 */ /* 0x0002a200000e0000 */
[----:B0-----:R-:W-:-:S13]  /*0090*/  ISETP.NE.OR P0, PT, R2, RZ, !P0 ;  /* 0x000000ff0200720c */ /* 0x001fda0004705670 */
[----:B-12---:R-:W-:Y:S05]  /*00a0*/  @P0 BRA `(.L_x_1) ;  /* 0x0000000000200947 */ /* 0x006fea0003800000 */
[----:B------:R-:W-:Y:S02]  /*00b0*/  ULDC.64 UR4, c[0x0][0x198] ;  /* 0x0000660000047ab9 */ /* 0x000fe40000000a00 */
[----:B------:R-:W-:Y:S02]  /*00c0*/  UIADD3 UR6, UP0, UR4, 0xf0, URZ ;  /* 0x000000f004067890 */ /* 0x000fe4000ff1e03f */
[----:B------:R-:W-:Y:S02]  /*00d0*/  UIADD3 UR4, UP1, UR4, 0x1f0, URZ ;  /* 0x000001f004047890 */ /* 0x000fe4000ff3e03f */
[----:B------:R-:W-:Y:S02]  /*00e0*/  UIADD3.X UR7, URZ, UR5, URZ, UP0, !UPT ;  /* 0x000000053f077290 */ /* 0x000fe400087fe43f */
[----:B------:R-:W-:-:S07]  /*00f0*/  UIADD3.X UR5, URZ, UR5, URZ, UP1, !UPT ;  /* 0x000000053f057290 */ /* 0x000fce0008ffe43f */
[----:B------:R0:W-:Y:S02]  /*0100*/  UTMACCTL.PF [UR6] ;  /* 0x00000000060079b9 */ /* 0x0001e40008040000 */
[----:B------:R0:W-:Y:S02]  /*0110*/  UTMACCTL.PF [UR4] ;  /* 0x00000000040079b9 */ /* 0x0001e40008040000 */
[----:B0-----:R-:W-:Y:S01]  /*0120*/  NOP ;  /* 0x0000000000007918 */ /* 0x001fe20000000000 */
.L_x_1:
[----:B------:R-:W-:Y:S05]  /*0130*/  BSYNC B0 ;  /* 0x0000000000007941 */ /* 0x000fea0003800000 */
.L_x_0:
[----:B------:R-:W0:Y:S02]  /*0140*/  SHFL.IDX PT, R3, R0, RZ, 0x1f ;  /* 0x00001fff00037589 */ /* 0x000e2400000e0000 */
[----:B0-----:R-:W-:-:S13]  /*0150*/  ISETP.NE.AND P0, PT, R3, RZ, PT ;  /* 0x000000ff0300720c */ /* 0x001fda0003f05270 */
[----:B------:R-:W-:Y:S05]  /*0160*/  @P0 BRA `(.L_x_2) ;  /* 0x0000000000940947 */ /* 0x000fea0003800000 */
[----:B------:R-:W-:Y:S01]  /*0170*/  ELECT P0, URZ, PT ;  /* 0x00000000003f782f */ /* 0x000fe20003800000 */
[----:B------:R-:W-:-:S12]  /*0180*/  BSSY B0, `(.L_x_2) ;  /* 0x0000023000007945 */ /* 0x000fd80003800000 */
[----:B------:R-:W-:Y:S05]  /*0190*/  @!P0 BRA `(.L_x_3) ;  /* 0x0000000000848947 */ /* 0x000fea0003800000 */
[----:B------:R-:W0:Y:S01]  /*01a0*/  S2UR UR8, SR_CgaCtaId ;  /* 0x00000000000879c3 */ /* 0x000e220000008800 */
[----:B------:R-:W-:Y:S01]  /*01b0*/  UMOV UR4, 0x400 ;  /* 0x0000040000047882 */ /* 0x000fe20000000000 */
[----:B------:R-:W-:Y:S01]  /*01c0*/  UMOV UR5, 0x1 ;  /* 0x0000000100057882 */ /* 0x000fe20000000000 */
[----:B------:R-:W-:Y:S02]  /*01d0*/  UMOV UR6, 0x100 ;  /* 0x0000010000067882 */ /* 0x000fe40000000000 */
[----:B------:R-:W-:-:S04]  /*01e0*/  UIADD3 UR6, -UR6, 0x100000, URZ ;  /* 0x0010000006067890 */ /* 0x000fc8000fffe13f */
[----:B------:R-:W-:Y:S02]  /*01f0*/  USHF.L.U32 UR7, UR6, 0xb, URZ ;  /* 0x0000000b06077899 */ /* 0x000fe4000800063f */
[----:B------:R-:W-:Y:S02]  /*0200*/  USHF.L.U32 UR6, UR6, 0x1, URZ ;  /* 0x0000000106067899 */ /* 0x000fe4000800063f */
[----:B0-----:R-:W-:Y:S02]  /*0210*/  ULEA UR8, UR8, UR4, 0x18 ;  /* 0x0000000408087291 */ /* 0x001fe4000f8ec03f */
[----:B------:R-:W-:-:S04]  /*0220*/  UIADD3 UR4, -UR5, 0x100000, URZ ;  /* 0x0010000005047890 */ /* 0x000fc8000fffe13f */
[----:B------:R-:W-:Y:S02]  /*0230*/  USHF.L.U32 UR5, UR4, 0xb, URZ ;  /* 0x0000000b04057899 */ /* 0x000fe4000800063f */
[----:B------:R-:W-:Y:S01]  /*0240*/  USHF.L.U32 UR4, UR4, 0x1, URZ ;  /* 0x0000000104047899 */ /* 0x000fe2000800063f */
[----:B------:R-:W0:Y:S11]  /*0250*/  FENCE.VIEW.ASYNC.S ;  /* 0x00000000000073c6 */ /* 0x000e360000000000 */
[----:B0-----:R0:W1:Y:S01]  /*0260*/  SYNCS.EXCH.64 URZ, [UR8], UR4 ;  /* 0x00000004083f75b2 */ /* 0x0010620008000100 */
[----:B------:R0:W2:Y:S01]  /*0270*/  SYNCS.EXCH.64 URZ, [UR8+0x50], UR6 ;  /* 0x00005006083f75b2 */ /* 0x0000a20008000100 */
[----:B------:R0:W3:Y:S01]  /*0280*/  SYNCS.EXCH.64 URZ, [UR8+0x8], UR4 ;  /* 0x00000804083f75b2 */ /* 0x0000e20008000100 */
[----:B------:R0:W4:Y:S01]  /*0290*/  SYNCS.EXCH.64 URZ, [UR8+0x58], UR6 ;  /* 0x00005806083f75b2 */ /* 0x0001220008000100 */
[----:B------:R0:W0:Y:S01]  /*02a0*/  SYNCS.EXCH.64 URZ, [UR8+0x10], UR4 ;  /* 0x00001004083f75b2 */ /* 0x0000220008000100 */
        /* <DEDUP_REMOVED lines=15> */
[----:B------:R-:W-:Y:S01]  /*03a0*/  NOP ;  /* 0x0000000000007918 */ /* 0x000fe20000000000 */
.L_x_3:
[----:B0-----:R-:W-:Y:S05]  /*03b0*/  BSYNC B0 ;  /* 0x0000000000007941 */ /* 0x001fea0003800000 */
.L_x_2:
[----:B------:R-:W0:Y:S01]  /*03c0*/  SHFL.IDX PT, R0, R0, RZ, 0x1f ;  /* 0x00001fff00007589 */ /* 0x000e2200000e0000 */
[----:B------:R-:W5:Y:S01]  /*03d0*/  LDC R3, c[0x0][0x65c] ;  /* 0x00019700ff037b82 */ /* 0x000f620000000800 */
[----:B------:R-:W-:Y:S02]  /*03e0*/  ELECT P0, URZ, PT ;  /* 0x00000000003f782f */ /* 0x000fe40003800000 */
[C---:B------:R-:W-:Y:S01]  /*03f0*/  ISETP.NE.AND P2, PT, R5.reuse, RZ, PT ;  /* 0x000000ff0500720c */ /* 0x040fe20003f45270 */
[----:B------:R-:W1:Y:S01]  /*0400*/  S2R R6, SR_CTAID.Y ;  /* 0x0000000000067919 */ /* 0x000e620000002600 */
[----:B------:R-:W-:Y:S01]  /*0410*/  UMOV UR4, 0x20 ;  /* 0x0000002000047882 */ /* 0x000fe20000000000 */
[----:B------:R-:W-:Y:S01]  /*0420*/  VIADD R10, R5, 0xffffffff ;  /* 0xffffffff050a7836 */ /* 0x000fe20000000000 */
[----:B------:R-:W-:Y:S01]  /*0430*/  NOP ;  /* 0x0000000000007918 */ /* 0x000fe20000000000 */
[----:B------:R-:W2:Y:S01]  /*0440*/  S2R R4, SR_CTAID.X ;  /* 0x0000000000047919 */ /* 0x000ea20000002500 */
[----:B------:R-:W-:Y:S01]  /*0450*/  NOP ;  /* 0x0000000000007918 */ /* 0x000fe20000000000 */
[----:B------:R-:W-:-:S02]  /*0460*/  LOP3.LUT R18, R18, 0xf7ffffff, RZ, 0xc0, !PT ;  /* 0xf7ffffff12127812 */ /* 0x000fc400078ec0ff */
[----:B------:R-:W-:Y:S02]  /*0470*/  ISETP.GE.U32.AND P1, PT, R10, 0x2, PT ;  /* 0x000000020a00780c */ /* 0x000fe40003f26070 */
[----:B0-----:R-:W-:Y:S02]  /*0480*/  ISETP.NE.OR P0, PT, R0, RZ, !P0 ;  /* 0x000000ff0000720c */ /* 0x001fe40004705670 */
[----:B-----5:R-:W-:Y:S02]  /*0490*/  ISETP.NE.AND P3, PT, R3, 0x1, PT ;  /* 0x000000010300780c */ /* 0x020fe40003f65270 */
[----:B------:R-:W-:-:S04]  /*04a0*/  SHF.R.S32.HI R3, RZ, 0x1f, R2 ;  /* 0x0000001fff037819 */ /* 0x000fc80000011402 */
[----:B------:R-:W-:-:S04]  /*04b0*/  LEA.HI R3, R3, R2, RZ, 0x2 ;  /* 0x0000000203037211 */ /* 0x000fc800078f10ff */
[----:B------:R-:W-:Y:S01]  /*04c0*/  LOP3.LUT R3, R3, 0xfffffffc, RZ, 0xc0, !PT ;  /* 0xfffffffc03037812 */ /* 0x000fe200078ec0ff */
[----:B------:R-:W-:Y:S01]  /*04d0*/  VOTEU.ALL UP0, P0 ;  /* 0x00000000003f7886 */ /* 0x000fe20000000000 */
[----:B------:R-:W-:Y:S01]  /*04e0*/  VOTEU.ALL UP1, P0 ;  /* 0x00000000003f7886 */ /* 0x000fe20000020000 */
[----:B------:R-:W2:Y:S01]  /*04f0*/  @P3 LDC R9, c[0x0][0x10] ;  /* 0x00000400ff093b82 */ /* 0x000ea20000000800 */
[----:B------:R-:W-:Y:S01]  /*0500*/  @P3 IMAD.MOV.U32 R11, RZ, RZ, RZ ;  /* 0x000000ffff0b3224 */ /* 0x000fe200078e00ff */
[----:B------:R-:W-:Y:S01]  /*0510*/  @P3 LOP3.LUT R18, R18, 0x8000000, RZ, 0xfc, !PT ;  /* 0x0800000012123812 */ /* 0x000fe200078efcff */
[----:B------:R-:W-:Y:S01]  /*0520*/  IMAD.IADD R0, R2, 0x1, -R3 ;  /* 0x0000000102007824 */ /* 0x000fe200078e0a03 */
[----:B------:R-:W-:Y:S01]  /*0530*/  @!UP0 UMOV UR6, 0x400 ;  /* 0x0000040000068882 */ /* 0x000fe20000000000 */
[----:B------:R-:W-:-:S04]  /*0540*/  @!UP0 UIADD3 UR4, -UR4, 0x100000, URZ ;  /* 0x0010000004048890 */ /* 0x000fc8000fffe13f */
[----:B------:R-:W-:Y:S02]  /*0550*/  @!UP0 USHF.L.U32 UR5, UR4, 0xb, URZ ;  /* 0x0000000b04058899 */ /* 0x000fe4000800063f */
[----:B------:R-:W-:Y:S01]  /*0560*/  @!UP0 USHF.L.U32 UR4, UR4, 0x1, URZ ;  /* 0x0000000104048899 */ /* 0x000fe2000800063f */
[----:B-1----:R-:W-:Y:S01]  /*0570*/  @P3 IMAD.MOV.U32 R2, RZ, RZ, R6 ;  /* 0x000000ffff023224 */ /* 0x002fe200078e0006 */
[----:B------:R-:W0:Y:S01]  /*0580*/  @!UP0 S2UR UR7, SR_CgaCtaId ;  /* 0x00000000000789c3 */ /* 0x000e220000008800 */
[----:B------:R-:W-:-:S07]  /*0590*/  @P3 IMAD.MOV.U32 R3, RZ, RZ, RZ ;  /* 0x000000ffff033224 */ /* 0x000fce00078e00ff */
[----:B------:R-:W1:Y:S01]  /*05a0*/  @!P3 LDC R7, c[0x0][0xc] ;  /* 0x00000300ff07bb82 */ /* 0x000e620000000800 */
[----:B--2---:R-:W-:-:S04]  /*05b0*/  @P3 IMAD.WIDE.U32 R8, R4, R9, R2 ;  /* 0x0000000904083225 */ /* 0x004fc800078e0002 */
[----:B------:R-:W-:Y:S02]  /*05c0*/  @P3 IMAD.MOV.U32 R12, RZ, RZ, R8 ;  /* 0x000000ffff0c3224 */ /* 0x000fe400078e0008 */
[----:B------:R-:W-:Y:S01]  /*05d0*/  @P3 IMAD.IADD R20, R9, 0x1, R11 ;  /* 0x0000000109143824 */ /* 0x000fe200078e020b */
[----:B0-----:R-:W-:Y:S01]  /*05e0*/  @!UP0 ULEA UR6, UR7, UR6, 0x18 ;  /* 0x0000000607068291 */ /* 0x001fe2000f8ec03f */
[----:B------:R-:W-:Y:S01]  /*05f0*/  VOTEU.ALL UP0, P0 ;  /* 0x00000000003f7886 */ /* 0x000fe20000000000 */
[----:B------:R-:W-:-:S04]  /*0600*/  ISETP.NE.AND P0, PT, R0, 0x3, PT ;  /* 0x000000030000780c */ /* 0x000fc80003f05270 */
[----:B------:R-:W-:-:S04]  /*0610*/  ISETP.EQ.OR P0, PT, R0, RZ, !P0 ;  /* 0x000000ff0000720c */ /* 0x000fc80004702670 */
[----:B------:R-:W-:Y:S01]  /*0620*/  ISETP.EQ.AND P0, PT, R5, RZ, P0 ;  /* 0x000000ff0500720c */ /* 0x000fe20000702270 */
[----:B------:R-:W-:Y:S01]  /*0630*/  IMAD.MOV.U32 R5, RZ, RZ, RZ ;  /* 0x000000ffff057224 */ /* 0x000fe200078e00ff */
[----:B------:R-:W0:Y:S02]  /*0640*/  FENCE.VIEW.ASYNC.S ;  /* 0x00000000000073c6 */ /* 0x000e240000000000 */
[----:B0-----:R0:W3:Y:S01]  /*0650*/  @!UP0 SYNCS.EXCH.64 URZ, [UR6+0xb0], UR4 ;  /* 0x0000b004063f85b2 */ /* 0x0010e20008000100 */
[----:B-1----:R-:W-:Y:S01]  /*0660*/  @!P3 IMAD.WIDE.U32 R2, R7, R6, R4 ;  /* 0x000000060702b225 */ /* 0x002fe200078e0004 */
[----:B------:R-:W-:-:S03]  /*0670*/  SEL R7, RZ, 0x1, !P0 ;  /* 0x00000001ff077807 */ /* 0x000fc60004000000 */
[----:B------:R-:W-:Y:S01]  /*0680*/  @!P3 IMAD.MOV.U32 R12, RZ, RZ, R2 ;  /* 0x000000ffff0cb224 */ /* 0x000fe200078e0002 */
[----:B------:R-:W-:Y:S01]  /*0690*/  SEL R2, R7, 0x2, P1 ;  /* 0x0000000207027807 */ /* 0x000fe20000800000 */
[----:B------:R-:W-:-:S03]  /*06a0*/  @!P3 IMAD.MOV.U32 R20, RZ, RZ, R3 ;  /* 0x000000ffff14b224 */ /* 0x000fc600078e0003 */
[----:B------:R0:W-:Y:S04]  /*06b0*/  STL [R1+0x608], R12 ;  /* 0x0006080c01007387 */ /* 0x0001e80000100800 */
[----:B------:R0:W-:Y:S01]  /*06c0*/  STL [R1+0x604], R20 ;  /* 0x0006041401007387 */ /* 0x0001e20000100800 */
[----:B------:R0:W3:Y:S01]  /*06d0*/  @!UP1 SYNCS.EXCH.64 URZ, [UR6+0xb8], UR4 ;  /* 0x0000b804063f95b2 */ /* 0x0000e20008000100 */
[----:B------:R-:W-:Y:S02]  /*06e0*/  NOP ;  /* 0x0000000000007918 */ /* 0x000fe40000000000 */
[----:B------:R0:W-:Y:S01]  /*06f0*/  STL [R1+0x600], R2 ;  /* 0x0006000201007387 */ /* 0x0001e20000100800 */
[----:B---34-:R-:W-:Y:S06]  /*0700*/  BAR.SYNC.DEFER_BLOCKING 0x0 ;  /* 0x0000000000007b1d */ /* 0x018fec0000010000 */
[----:B------:R-:W-:Y:S05]  /*0710*/  @!P2 BRA `(.L_x_4) ;  /* 0x00000284008ca947 */ /* 0x000fea0003800000 */
[----:B------:R-:W-:-:S13]  /*0720*/  ISETP.GT.U32.AND P0, PT, R10, 0x1, PT ;  /* 0x000000010a00780c */ /* 0x000fda0003f04070 */
[----:B0-----:R-:W-:Y:S05]  /*0730*/  @P0 EXIT ;  /* 0x000000000000094d */ /* 0x001fea0003800000 */
[----:B------:R-:W-:Y:S01]  /*0740*/  ULDC.64 UR4, c[0x0][0x650] ;  /* 0x0001940000047ab9 */ /* 0x000fe20000000a00 */
[----:B------:R-:W-:Y:S01]  /*0750*/  PRMT R0, RZ, 0x7610, R0 ;  /* 0x00007610ff007816 */ /* 0x000fe20000000000 */
[----:B------:R-:W-:Y:S01]  /*0760*/  IMAD.MOV.U32 R22, RZ, RZ, -0x1 ;  /* 0xffffffffff167424 */ /* 0x000fe200078e00ff */
[----:B------:R-:W-:Y:S01]  /*0770*/  ISETP.GE.U32.AND P0, PT, R12, UR4, PT ;  /* 0x000000040c007c0c */ /* 0x000fe2000bf06070 */
[----:B------:R-:W-:Y:S02]  /*0780*/  IMAD.MOV.U32 R23, RZ, RZ, -0x1 ;  /* 0xffffffffff177424 */ /* 0x000fe400078e00ff */
[----:B------:R-:W-:Y:S01]  /*0790*/  IMAD.MOV.U32 R19, RZ, RZ, -0x1 ;  /* 0xffffffffff137424 */ /* 0x000fe200078e00ff */
[----:B------:R-:W-:-:S13]  /*07a0*/  ISETP.GE.U32.AND.EX P0, PT, R20, UR5, PT, P0 ;  /* 0x0000000514007c0c */ /* 0x000fda000bf06100 */
[----:B------:R-:W-:Y:S05]  /*07b0*/  @P0 BRA `(.L_x_5) ;  /* 0x0000000400640947 */ /* 0x000fea0003800000 */
[----:B------:R-:W0:Y:S01]  /*07c0*/  LDC.64 R14, c[0x0][0x628] ;  /* 0x00018a00ff0e7b82 */ /* 0x000e220000000a00 */
[----:B------:R-:W-:Y:S02]  /*07d0*/  IMAD.MOV.U32 R2, RZ, RZ, R12 ;  /* 0x000000ffff027224 */ /* 0x000fe400078e000c */
[----:B------:R-:W-:-:S05]  /*07e0*/  IMAD.MOV.U32 R3, RZ, RZ, R20 ;  /* 0x000000ffff037224 */ /* 0x000fca00078e0014 */
[----:B------:R-:W1:Y:S08]  /*07f0*/  LDC R0, c[0x0][0x630] ;  /* 0x00018c00ff007b82 */ /* 0x000e700000000800 */
[----:B------:R-:W2:Y:S01]  /*0800*/  LDC.64 R16, c[0x0][0x620] ;  /* 0x00018800ff107b82 */ /* 0x000ea20000000a00 */
[----:B0-----:R-:W-:-:S04]  /*0810*/  ISETP.NE.U32.AND P0, PT, R14, RZ, PT ;  /* 0x000000ff0e00720c */ /* 0x001fc80003f05070 */
[----:B------:R-:W-:-:S13]  /*0820*/  ISETP.NE.AND.EX P0, PT, R15, RZ, PT, P0 ;  /* 0x000000ff0f00720c */ /* 0x000fda0003f05300 */
[----:B-12---:R-:W-:Y:S05]  /*0830*/  @!P0 BRA `(.L_x_6) ;  /* 0x0000000000288947 */ /* 0x006fea0003800000 */
[----:B------:R-:W0:Y:S02]  /*0840*/  LDC R7, c[0x0][0x634] ;  /* 0x00018d00ff077b82 */ /* 0x000e240000000800 */
[----:B0-----:R-:W-:-:S05]  /*0850*/  IADD3 R7, P0, R12, R7, RZ ;  /* 0x000000070c077210 */ /* 0x001fca0007f1e0ff */
[----:B------:R-:W-:-:S04]  /*0860*/  IMAD.X R13, RZ, RZ, R20, P0 ;  /* 0x000000ffff0d7224 */ /* 0x000fc800000e0614 */
[----:B------:R-:W-:-:S04]  /*0870*/  IMAD.WIDE.U32 R2, R13, R14, RZ ;  /* 0x0000000e0d027225 */ /* 0x000fc800078e00ff */
[----:B------:R-:W-:-:S04]  /*0880*/  IMAD.WIDE.U32 R8, P0, R7, R15, R2 ;  /* 0x0000000f07087225 */ /* 0x000fc80007800002 */
[----:B------:R-:W-:-:S04]  /*0890*/  IMAD.WIDE.U32 R2, R7, R14, RZ ;  /* 0x0000000e07027225 */ /* 0x000fc800078e00ff */
[----:B------:R-:W-:Y:S01]  /*08a0*/  IMAD.X R11, RZ, RZ, RZ, P0 ;  /* 0x000000ffff0b7224 */ /* 0x000fe200000e06ff */
[----:B------:R-:W-:Y:S01]  /*08b0*/  IADD3 RZ, P0, R3, R8, RZ ;  /* 0x0000000803ff7210 */ /* 0x000fe20007f1e0ff */
[----:B------:R-:W-:-:S04]  /*08c0*/  IMAD.MOV.U32 R10, RZ, RZ, R9 ;  /* 0x000000ffff0a7224 */ /* 0x000fc800078e0009 */
[----:B------:R-:W-:-:S08]  /*08d0*/  IMAD.WIDE.U32.X R2, R13, R15, R10, P0 ;  /* 0x0000000f0d027225 */ /* 0x000fd000000e040a */
.L_x_6:
[-CC-:B------:R-:W-:Y:S01]  /*08e0*/  SHF.R.U64 R24, R2, R0.reuse, R3.reuse ;  /* 0x0000000002187219 */ /* 0x180fe20000001203 */
[----:B------:R-:W0:Y:S01]  /*08f0*/  LDC R10, c[0x0][0x618] ;  /* 0x00018600ff0a7b82 */ /* 0x000e220000000800 */
[----:B------:R-:W-:Y:S01]  /*0900*/  SHF.R.U32.HI R2, RZ, R0, R3 ;  /* 0x00000000ff027219 */ /* 0x000fe20000011603 */
[----:B------:R-:W-:Y:S01]  /*0910*/  IMAD.MOV.U32 R3, RZ, RZ, R20 ;  /* 0x000000ffff037224 */ /* 0x000fe200078e0014 */
[----:B------:R-:W-:Y:S01]  /*0920*/  I2FP.F32.U32 R0, R4 ;  /* 0x0000000400007245 */ /* 0x000fe20000201000 */
[----:B------:R-:W-:Y:S01]  /*0930*/  ULDC UR4, c[0x0][0x150] ;  /* 0x0000540000047ab9 */ /* 0x000fe20000000800 */
[----:B------:R-:W-:-:S03]  /*0940*/  IADD3 R7, P0, RZ, -R24, RZ ;  /* 0x80000018ff077210 */ /* 0x000fc60007f1e0ff */
[----:B------:R-:W1:Y:S01]  /*0950*/  LDC.64 R20, c[0x0][0x640] ;  /* 0x00019000ff147b82 */ /* 0x000e620000000a00 */
[----:B------:R-:W-:Y:S01]  /*0960*/  FMUL R0, R0, UR4 ;  /* 0x0000000400007c20 */ /* 0x000fe20008400000 */
[----:B------:R-:W-:Y:S01]  /*0970*/  IMAD.X R9, RZ, RZ, ~R2, P0 ;  /* 0x000000ffff097224 */ /* 0x000fe200000e0e02 */
[----:B------:R-:W-:Y:S01]  /*0980*/  ULDC UR4, c[0x0][0x154] ;  /* 0x0000550000047ab9 */ /* 0x000fe20000000800 */
[----:B------:R-:W-:Y:S02]  /*0990*/  IMAD.MOV.U32 R2, RZ, RZ, R12 ;  /* 0x000000ffff027224 */ /* 0x000fe400078e000c */
[-C--:B------:R-:W-:Y:S01]  /*09a0*/  IMAD R8, R9, R16.reuse, RZ ;  /* 0x0000001009087224 */ /* 0x080fe200078e02ff */
[----:B------:R-:W2:Y:S01]  /*09b0*/  F2I.U32.TRUNC.NTZ R0, R0 ;  /* 0x0000000000007305 */ /* 0x000ea2000020f000 */
[----:B------:R-:W3:Y:S01]  /*09c0*/  LDC R5, c[0x0][0x144] ;  /* 0x00005100ff057b82 */ /* 0x000ee20000000800 */
[----:B------:R-:W-:-:S04]  /*09d0*/  IMAD.WIDE.U32 R2, R7, R16, R2 ;  /* 0x0000001007027225 */ /* 0x000fc800078e0002 */
[----:B------:R-:W-:Y:S02]  /*09e0*/  IMAD R7, R7, R17, R8 ;  /* 0x0000001107077224 */ /* 0x000fe400078e0208 */
[----:B------:R-:W-:Y:S01]  /*09f0*/  IMAD.MOV.U32 R8, RZ, RZ, 0x1 ;  /* 0x00000001ff087424 */ /* 0x000fe200078e00ff */
[----:B------:R-:W4:Y:S01]  /*0a00*/  LDC R14, c[0x0][0x608] ;  /* 0x00018200ff0e7b82 */ /* 0x000f220000000800 */
[----:B------:R-:W-:-:S05]  /*0a10*/  IMAD.IADD R7, R3, 0x1, R7 ;  /* 0x0000000103077824 */ /* 0x000fca00078e0207 */
[--C-:B0-----:R-:W-:Y:S01]  /*0a20*/  SHF.R.U64 R12, R2, R10, R7.reuse ;  /* 0x0000000a020c7219 */ /* 0x101fe20000001207 */
[----:B--2---:R-:W-:Y:S01]  /*0a30*/  IMAD.MOV R3, RZ, RZ, -R0 ;  /* 0x000000ffff037224 */ /* 0x004fe200078e0a00 */
[----:B------:R-:W0:Y:S01]  /*0a40*/  LDC R9, c[0x0][0x658] ;  /* 0x00019600ff097b82 */ /* 0x000e220000000800 */
[----:B-1----:R-:W-:Y:S02]  /*0a50*/  ISETP.NE.U32.AND P0, PT, R20, RZ, PT ;  /* 0x000000ff1400720c */ /* 0x002fe40003f05070 */
[----:B------:R-:W-:Y:S02]  /*0a60*/  I2FP.F32.U32 R2, R6 ;  /* 0x0000000600027245 */ /* 0x000fe40000201000 */
[----:B------:R-:W-:Y:S02]  /*0a70*/  ISETP.NE.AND.EX P0, PT, R21, RZ, PT, P0 ;  /* 0x000000ff1500720c */ /* 0x000fe40003f05300 */
[----:B------:R-:W-:Y:S01]  /*0a80*/  SHF.R.U32.HI R7, RZ, R10, R7 ;  /* 0x0000000aff077219 */ /* 0x000fe20000011607 */
[----:B------:R-:W1:Y:S01]  /*0a90*/  LDC R13, c[0x0][0x148] ;  /* 0x00005200ff0d7b82 */ /* 0x000e620000000800 */
[----:B---3--:R-:W-:-:S02]  /*0aa0*/  IMAD R0, R5, R3, R4 ;  /* 0x0000000305007224 */ /* 0x008fc400078e0204 */
[----:B------:R-:W-:Y:S01]  /*0ab0*/  FMUL R3, R2, UR4 ;  /* 0x0000000402037c20 */ /* 0x000fe20008400000 */
[----:B------:R-:W-:-:S03]  /*0ac0*/  IMAD.MOV.U32 R2, RZ, RZ, -0x1 ;  /* 0xffffffffff027424 */ /* 0x000fc600078e00ff */
[----:B------:R2:W3:Y:S01]  /*0ad0*/  F2I.U32.TRUNC.NTZ R11, R3 ;  /* 0x00000003000b7305 */ /* 0x0004e2000020f000 */
[----:B------:R-:W1:Y:S01]  /*0ae0*/  LDC R17, c[0x0][0x600] ;  /* 0x00018000ff117b82 */ /* 0x000e620000000800 */
[-CC-:B----4-:R-:W-:Y:S02]  /*0af0*/  SHF.R.U64 R23, R12, R14.reuse, R7.reuse ;  /* 0x0000000e0c177219 */ /* 0x190fe40000001207 */
[----:B------:R-:W-:-:S05]  /*0b00*/  SHF.R.U32.HI R4, RZ, R14, R7 ;  /* 0x0000000eff047219 */ /* 0x000fca0000011607 */
[----:B------:R-:W4:Y:S01]  /*0b10*/  LDC R16, c[0x0][0x648] ;  /* 0x00019200ff107b82 */ /* 0x000f220000000800 */
[-CC-:B0-----:R-:W-:Y:S02]  /*0b20*/  SHF.R.U64 R14, R23, R9.reuse, R4.reuse ;  /* 0x00000009170e7219 */ /* 0x181fe40000001204 */
[-C--:B------:R-:W-:Y:S02]  /*0b30*/  SHF.L.U32 R2, R2, R9.reuse, RZ ;  /* 0x0000000902027219 */ /* 0x080fe400000006ff */
[-C--:B------:R-:W-:Y:S02]  /*0b40*/  SHF.R.U32.HI R4, RZ, R9.reuse, R4 ;  /* 0x00000009ff047219 */ /* 0x080fe40000011604 */
[----:B------:R-:W-:Y:S01]  /*0b50*/  LOP3.LUT R10, RZ, R2, RZ, 0x33, !PT ;  /* 0x00000002ff0a7212 */ /* 0x000fe200078e33ff */
[----:B------:R-:W0:Y:S01]  /*0b60*/  LDC R19, c[0x0][0x638] ;  /* 0x00018e00ff137b82 */ /* 0x000e220000000800 */
[----:B------:R-:W-:Y:S01]  /*0b70*/  SHF.L.U32 R7, R8, R9, RZ ;  /* 0x0000000908077219 */ /* 0x000fe200000006ff */
[----:B------:R-:W-:-:S02]  /*0b80*/  IMAD.MOV.U32 R2, RZ, RZ, R14 ;  /* 0x000000ffff027224 */ /* 0x000fc400078e000e */
[----:B--2---:R-:W-:-:S04]  /*0b90*/  IMAD.MOV.U32 R3, RZ, RZ, R4 ;  /* 0x000000ffff037224 */ /* 0x004fc800078e0004 */
[----:B------:R-:W2:Y:S01]  /*0ba0*/  LDC R22, c[0x0][0x610] ;  /* 0x00018400ff167b82 */ /* 0x000ea20000000800 */
[----:B---3--:R-:W-:Y:S05]  /*0bb0*/  @!P0 BRA `(.L_x_7) ;  /* 0x0000000000288947 */ /* 0x008fea0003800000 */
[----:B------:R-:W3:Y:S02]  /*0bc0*/  LDC R9, c[0x0][0x64c] ;  /* 0x00019300ff097b82 */ /* 0x000ee40000000800 */
[----:B---3--:R-:W-:-:S05]  /*0bd0*/  IADD3 R9, P0, R14, R9, RZ ;  /* 0x000000090e097210 */ /* 0x008fca0007f1e0ff */
        /* <DEDUP_REMOVED lines=8> */
.L_x_7:
[----:B----4-:R-:W-:Y:S01]  /*0c60*/  SHF.R.U64 R2, R2, R16, R3 ;  /* 0x0000001002027219 */ /* 0x010fe20000001203 */
[----:B-1----:R-:W-:Y:S01]  /*0c70*/  VIADD R3, R17, 0xffffffff ;  /* 0xffffffff11037836 */ /* 0x002fe20000000000 */
[----:B------:R-:W-:Y:S01]  /*0c80*/  LOP3.LUT R10, R23, R10, RZ, 0xc0, !PT ;  /* 0x0000000a170a7212 */ /* 0x000fe200078ec0ff */
[----:B------:R-:W-:Y:S02]  /*0c90*/  IMAD.MOV R11, RZ, RZ, -R11 ;  /* 0x000000ffff0b7224 */ /* 0x000fe400078e0a0b */
[----:B------:R-:W-:Y:S01]  /*0ca0*/  IMAD.MOV R4, RZ, RZ, -R2 ;  /* 0x000000ffff047224 */ /* 0x000fe200078e0a02 */
[----:B------:R-:W-:Y:S01]  /*0cb0*/  LOP3.LUT R3, R12, R3, RZ, 0xc0, !PT ;  /* 0x000000030c037212 */ /* 0x000fe200078ec0ff */
[----:B------:R-:W-:Y:S02]  /*0cc0*/  IMAD R7, R7, R2, R10 ;  /* 0x0000000207077224 */ /* 0x000fe400078e020a */
[----:B------:R-:W-:Y:S02]  /*0cd0*/  @P3 IMAD R0, R13, R11, R6 ;  /* 0x0000000b0d003224 */ /* 0x000fe400078e0206 */
[----:B0-----:R-:W-:-:S02]  /*0ce0*/  IMAD R2, R4, R19, R14 ;  /* 0x0000001304027224 */ /* 0x001fc400078e020e */
[----:B--2---:R-:W-:Y:S02]  /*0cf0*/  IMAD R22, R7, R22, R0 ;  /* 0x0000001607167224 */ /* 0x004fe400078e0200 */
[----:B------:R-:W-:Y:S02]  /*0d00*/  IMAD R3, R2, R17, R3 ;  /* 0x0000001102037224 */ /* 0x000fe400078e0203 */
[----:B------:R-:W-:Y:S02]  /*0d10*/  IMAD.MOV.U32 R0, RZ, RZ, 0x1 ;  /* 0x00000001ff007424 */ /* 0x000fe400078e00ff */
[----:B------:R-:W-:Y:S01]  /*0d20*/  IMAD.MOV.U32 R19, RZ, RZ, R24 ;  /* 0x000000ffff137224 */ /* 0x000fe200078e0018 */
[----:B------:R-:W-:Y:S02]  /*0d30*/  SEL R23, R3, R22, !P3 ;  /* 0x0000001603177207 */ /* 0x000fe40005800000 */
[----:B------:R-:W-:-:S07]  /*0d40*/  SEL R22, R22, R3, !P3 ;  /* 0x0000000316167207 */ /* 0x000fce0005800000 */
.L_x_5:
[----:B------:R-:W-:-:S08]  /*0d50*/  NOP ;  /* 0x0000000000007918 */ /* 0x000fd00000000000 */
[----:B------:R-:W0:Y:S02]  /*0d60*/  USETMAXREG.TRY_ALLOC.CTAPOOL UP0, 0xf0 ;  /* 0x000000f0000079c8 */ /* 0x000e240008000600 */
[----:B0-----:R-:W-:-:S13]  /*0d70*/  PLOP3.LUT P0, PT, PT, PT, UP0, 0x80, 0x0 ;  /* 0x000000000000781c */ /* 0x001fda0003f0f008 */
[----:B------:R-:W-:Y:S05]  /*0d80*/  @!P0 BRA `(.L_x_5) ;  /* 0xfffffffc00f08947 */ /* 0x000fea000383ffff */
[----:B------:R-:W-:Y:S01]  /*0d90*/  ULDC.64 UR4, c[0x0][0x598] ;  /* 0x0001660000047ab9 */ /* 0x000fe20000000a00 */
[----:B------:R-:W-:Y:S01]  /*0da0*/  ULDC.64 UR36, c[0x0][0x208] ;  /* 0x0000820000247ab9 */ /* 0x000fe20000000a00 */
[----:B------:R-:W-:-:S04]  /*0db0*/  ISETP.NE.U32.AND P0, PT, RZ, UR4, PT ;  /* 0x00000004ff007c0c */ /* 0x000fc8000bf05070 */
[----:B------:R-:W-:-:S13]  /*0dc0*/  ISETP.NE.AND.EX P0, PT, RZ, UR5, PT, P0 ;  /* 0x00000005ff007c0c */ /* 0x000fda000bf05300 */
[----:B------:R-:W-:Y:S05]  /*0dd0*/  @!P0 BRA `(.L_x_8) ;  /* 0x00000000001c8947 */ /* 0x000fea0003800000 */
[----:B------:R-:W0:Y:S02]  /*0de0*/  LDC.64 R2, c[0x0][0x598] ;  /* 0x00016600ff027b82 */ /* 0x000e240000000a00 */
[----:B0-----:R-:W2:Y:S02]  /*0df0*/  LDG.E.64 R2, desc[UR36][R2.64] ;  /* 0x0000002402027981 */ /* 0x001ea4000c1e1b00 */
[----:B--2---:R-:W-:-:S04]  /*0e00*/  ISETP.NE.U32.AND P0, PT, R2, RZ, PT ;  /* 0x000000ff0200720c */ /* 0x004fc80003f05070 */
[----:B------:R-:W-:-:S13]  /*0e10*/  ISETP.NE.AND.EX P0, PT, R3, RZ, PT, P0 ;  /* 0x000000ff0300720c */ /* 0x000fda0003f05300 */
[----:B------:R-:W-:Y:S05]  /*0e20*/  @!P0 BRA `(.L_x_8) ;  /* 0x0000000000088947 */ /* 0x000fea0003800000 */
[----:B------:R0:W5:Y:S01]  /*0e30*/  LD.E R2, desc[UR36][R2.64] ;  /* 0x0000002402027980 */ /* 0x000162000c101900 */
[----:B------:R-:W-:Y:S05]  /*0e40*/  BRA `(.L_x_9) ;  /* 0x0000000000247947 */ /* 0x000fea0003800000 */
.L_x_8:
[----:B------:R-:W-:Y:S02]  /*0e50*/  ULDC.64 UR4, c[0x0][0x588] ;  /* 0x0001620000047ab9 */ /* 0x000fe40000000a00 */
[----:B------:R-:W-:-:S04]  /*0e60*/  ISETP.NE.U32.AND P0, PT, RZ, UR4, PT ;  /* 0x00000004ff007c0c */ /* 0x000fc8000bf05070 */
[----:B------:R-:W-:-:S13]  /*0e70*/  ISETP.NE.AND.EX P0, PT, RZ, UR5, PT, P0 ;  /* 0x00000005ff007c0c */ /* 0x000fda000bf05300 */
[----:B------:R-:W-:Y:S05]  /*0e80*/  @!P0 BRA `(.L_x_10) ;  /* 0x00000000000c8947 */ /* 0x000fea0003800000 */
[----:B------:R-:W0:Y:S02]  /*0e90*/  LDC.64 R2, c[0x0][0x588] ;  /* 0x00016200ff027b82 */ /* 0x000e240000000a00 */
[----:B0-----:R1:W5:Y:S01]  /*0ea0*/  LDG.E R2, desc[UR36][R2.64] ;  /* 0x0000002402027981 */ /* 0x001362000c1e1900 */
[----:B------:R-:W-:Y:S05]  /*0eb0*/  BRA `(.L_x_9) ;  /* 0x0000000000087947 */ /* 0x000fea0003800000 */
.L_x_10:
[----:B------:R-:W-:Y:S02]  /*0ec0*/  ULDC UR4, c[0x0][0x580] ;  /* 0x0001600000047ab9 */ /* 0x000fe40000000800 */
[----:B------:R-:W-:-:S07]  /*0ed0*/  IMAD.U32 R2, RZ, RZ, UR4 ;  /* 0x00000004ff027e24 */ /* 0x000fce000f8e00ff */
.L_x_9:
[----:B------:R-:W-:Y:S02]  /*0ee0*/  ULDC.64 UR4, c[0x0][0x5a0] ;  /* 0x0001680000047ab9 */ /* 0x000fe40000000a00 */
[----:B------:R-:W-:-:S04]  /*0ef0*/  ISETP.NE.U32.AND P0, PT, RZ, UR4, PT ;  /* 0x00000004ff007c0c */ /* 0x000fc8000bf05070 */
[----:B------:R-:W-:-:S13]  /*0f00*/  ISETP.NE.AND.EX P0, PT, RZ, UR5, PT, P0 ;  /* 0x00000005ff007c0c */ /* 0x000fda000bf05300 */
[----:B------:R-:W-:Y:S05]  /*0f10*/  @!P0 BRA `(.L_x_11) ;  /* 0x00000000001c8947 */ /* 0x000fea0003800000 */
[----:B------:R-:W2:Y:S02]  /*0f20*/  LDC.64 R4, c[0x0][0x5a0] ;  /* 0x00016800ff047b82 */ /* 0x000ea40000000a00 */
[----:B--2---:R-:W2:Y:S02]  /*0f30*/  LDG.E.64 R4, desc[UR36][R4.64] ;  /* 0x0000002404047981 */ /* 0x004ea4000c1e1b00 */
[----:B--2---:R-:W-:-:S04]  /*0f40*/  ISETP.NE.U32.AND P0, PT, R4, RZ, PT ;  /* 0x000000ff0400720c */ /* 0x004fc80003f05070 */
[----:B------:R-:W-:-:S13]  /*0f50*/  ISETP.NE.AND.EX P0, PT, R5, RZ, PT, P0 ;  /* 0x000000ff0500720c */ /* 0x000fda0003f05300 */
[----:B------:R-:W-:Y:S05]  /*0f60*/  @!P0 BRA `(.L_x_11) ;  /* 0x0000000000088947 */ /* 0x000fea0003800000 */
[----:B------:R2:W5:Y:S01]  /*0f70*/  LD.E R16, desc[UR36][R4.64] ;  /* 0x0000002404107980 */ /* 0x000562000c101900 */
[----:B------:R-:W-:Y:S05]  /*0f80*/  BRA `(.L_x_12) ;  /* 0x0000000000247947 */ /* 0x000fea0003800000 */
.L_x_11:
[----:B------:R-:W-:Y:S02]  /*0f90*/  ULDC.64 UR4, c[0x0][0x590] ;  /* 0x0001640000047ab9 */ /* 0x000fe40000000a00 */
[----:B------:R-:W-:-:S04]  /*0fa0*/  ISETP.NE.U32.AND P0, PT, RZ, UR4, PT ;  /* 0x00000004ff007c0c */ /* 0x000fc8000bf05070 */
[----:B------:R-:W-:-:S13]  /*0fb0*/  ISETP.NE.AND.EX P0, PT, RZ, UR5, PT, P0 ;  /* 0x00000005ff007c0c */ /* 0x000fda000bf05300 */
[----:B------:R-:W-:Y:S05]  /*0fc0*/  @!P0 BRA `(.L_x_13) ;  /* 0x00000000000c8947 */ /* 0x000fea0003800000 */
[----:B------:R-:W2:Y:S02]  /*0fd0*/  LDC.64 R16, c[0x0][0x590] ;  /* 0x00016400ff107b82 */ /* 0x000ea40000000a00 */
[----:B--2---:R3:W5:Y:S01]  /*0fe0*/  LDG.E R16, desc[UR36][R16.64] ;  /* 0x0000002410107981 */ /* 0x004762000c1e1900 */
[----:B------:R-:W-:Y:S05]  /*0ff0*/  BRA `(.L_x_12) ;  /* 0x0000000000087947 */ /* 0x000fea0003800000 */
.L_x_13:
[----:B------:R-:W-:Y:S02]  /*1000*/  ULDC UR4, c[0x0][0x584] ;  /* 0x0001610000047ab9 */ /* 0x000fe40000000800 */
[----:B------:R-:W-:-:S07]  /*1010*/  IMAD.U32 R16, RZ, RZ, UR4 ;  /* 0x00000004ff107e24 */ /* 0x000fce000f8e00ff */
.L_x_12:
[----:B------:R-:W-:-:S13]  /*1020*/  LOP3.LUT P0, RZ, R0, 0xff, RZ, 0xc0, !PT ;  /* 0x000000ff00ff7812 */ /* 0x000fda000780c0ff */
[----:B------:R-:W-:Y:S05]  /*1030*/  @!P0 EXIT ;  /* 0x000000000000894d */ /* 0x000fea0003800000 */
[----:B------:R-:W-:Y:S01]  /*1040*/  ULDC UR4, c[0x0][0x28c] ;  /* 0x0000a30000047ab9 */ /* 0x000fe20000000800 */
[----:B------:R-:W-:Y:S01]  /*1050*/  UMOV UR38, URZ ;  /* 0x0000003f00267c82 */ /* 0x000fe20008000000 */
[----:B------:R-:W-:Y:S01]  /*1060*/  UIADD3 UR4, UR4, 0xf, URZ ;  /* 0x0000000f04047890 */ /* 0x000fe2000fffe03f */
[----:B------:R-:W-:-:S03]  /*1070*/  UMOV UR39, URZ ;  /* 0x0000003f00277c82 */ /* 0x000fc60008000000 */
[----:B------:R-:W-:-:S04]  /*1080*/  USHF.R.S32.HI UR5, URZ, 0x1f, UR4 ;  /* 0x0000001f3f057899 */ /* 0x000fc80008011404 */
[----:B------:R-:W-:-:S04]  /*1090*/  ULEA.HI UR5, UR5, UR4, URZ, 0x4 ;  /* 0x0000000405057291 */ /* 0x000fc8000f8f203f */
[----:B------:R-:W-:-:S12]  /*10a0*/  USHF.R.S32.HI UR40, URZ, 0x4, UR5 ;  /* 0x000000043f287899 */ /* 0x000fd80008011405 */
.L_x_1053:
[----:B----4-:R-:W4:Y:S01]  /*10b0*/  S2R R0, SR_TID.X ;  /* 0x0000000000007919 */ /* 0x010f220000002100 */
[----:B------:R-:W0:Y:S01]  /*10c0*/  S2UR UR6, SR_CgaCtaId ;  /* 0x00000000000679c3 */ /* 0x000e220000008800 */
[----:B------:R-:W-:Y:S02]  /*10d0*/  UMOV UR41, 0x400 ;  /* 0x0000040000297882 */ /* 0x000fe40000000000 */
[----:B0-----:R-:W-:Y:S01]  /*10e0*/  ULEA UR41, UR6, UR41, 0x18 ;  /* 0x0000002906297291 */ /* 0x001fe2000f8ec03f */
[----:B----4-:R-:W-:-:S04]  /*10f0*/  LOP3.LUT R0, R0, 0x80, RZ, 0xc0, !PT ;  /* 0x0000008000007812 */ /* 0x010fc800078ec0ff */
[----:B------:R-:W-:-:S06]  /*1100*/  SHF.R.U32.HI R0, RZ, 0x7, R0 ;  /* 0x00000007ff007819 */ /* 0x000fcc0000011600 */
[----:B------:R-:W0:Y:S02]  /*1110*/  SHFL.IDX PT, R0, R0, RZ, 0x1f ;  /* 0x00001fff00007589 */ /* 0x000e2400000e0000 */
[----:B0-----:R-:W-:-:S13]  /*1120*/  R2UR UR4, R0 ;  /* 0x00000000000472ca */ /* 0x001fda00000e0000 */
[----:B------:R-:W-:-:S04]  /*1130*/  ULEA.HI UR5, UR4, UR4, URZ, 0x1 ;  /* 0x0000000404057291 */ /* 0x000fc8000f8f083f */
[----:B------:R-:W-:-:S04]  /*1140*/  ULOP3.LUT UR5, UR5, 0x1ffffe, URZ, 0xc0, !UPT ;  /* 0x001ffffe05057892 */ /* 0x000fc8000f8ec03f */
[----:B------:R-:W-:-:S03]  /*1150*/  UIADD3 UR5, UR4, -UR5, URZ ;  /* 0x8000000504057290 */ /* 0x000fc6000fffe03f */
[----:B------:R-:W-:Y:S01]  /*1160*/  ULDC UR4, c[0x0][0x28c] ;  /* 0x0000a30000047ab9 */ /* 0x000fe20000000800 */
[----:B------:R-:W-:Y:S01]  /*1170*/  ULEA UR5, UR5, UR41, 0xb ;  /* 0x0000002905057291 */ /* 0x000fe2000f8e583f */
[----:B------:R-:W-:-:S03]  /*1180*/  ISETP.LT.AND P0, PT, RZ, UR4, PT ;  /* 0x00000004ff007c0c */ /* 0x000fc6000bf01270 */
[----:B------:R-:W-:-:S04]  /*1190*/  UIADD3 UR5, UR5, 0x180, URZ ;  /* 0x0000018005057890 */ /* 0x000fc8000fffe03f */
[----:B------:R-:W-:-:S04]  /*11a0*/  USHF.R.U32.HI UR5, URZ, 0x4, UR5 ;  /* 0x000000043f057899 */ /* 0x000fc80008011605 */
[----:B------:R-:W-:Y:S02]  /*11b0*/  ULOP3.LUT UR42, UR5, 0x3fff, URZ, 0xc0, !UPT ;  /* 0x00003fff052a7892 */ /* 0x000fe4000f8ec03f */
[----:B-1-3--:R-:W-:Y:S10]  /*11c0*/  @P0 BRA `(.L_x_14) ;  /* 0x0000000000400947 */ /* 0x00aff40003800000 */
[----:B------:R-:W-:Y:S01]  /*11d0*/  MOV R0, 0x0 ;  /* 0x0000000000007802 */ /* 0x000fe20000000f00 */
[----:B------:R-:W-:Y:S01]  /*11e0*/  ULDC.64 UR4, c[0x4][0x68] ;  /* 0x01001a0000047ab9 */ /* 0x000fe20000000a00 */
[----:B------:R-:W-:Y:S01]  /*11f0*/  ULDC.64 UR6, c[0x4][0x8] ;  /* 0x0100020000067ab9 */ /* 0x000fe20000000a00 */
[----:B--2---:R-:W-:Y:S01]  /*1200*/  IMAD.U32 R4, RZ, RZ, UR4 ;  /* 0x00000004ff047e24 */ /* 0x004fe2000f8e00ff */
[----:B------:R0:W2:Y:S01]  /*1210*/  LDC.64 R14, c[0x4][R0] ;  /* 0x01000000000e7b82 */ /* 0x0000a20000000a00 */
[----:B------:R-:W-:Y:S01]  /*1220*/  IMAD.U32 R5, RZ, RZ, UR5 ;  /* 0x00000005ff057e24 */ /* 0x000fe2000f8e00ff */
[----:B------:R-:W-:Y:S01]  /*1230*/  ULDC.64 UR4, c[0x4][0x70] ;  /* 0x01001c0000047ab9 */ /* 0x000fe20000000a00 */
[----:B------:R-:W-:Y:S02]  /*1240*/  IMAD.U32 R10, RZ, RZ, UR6 ;  /* 0x00000006ff0a7e24 */ /* 0x000fe4000f8e00ff */
[----:B------:R-:W-:Y:S02]  /*1250*/  IMAD.U32 R6, RZ, RZ, UR4 ;  /* 0x00000004ff067e24 */ /* 0x000fe4000f8e00ff */
[----:B------:R-:W-:-:S02]  /*1260*/  IMAD.U32 R7, RZ, RZ, UR5 ;  /* 0x00000005ff077e24 */ /* 0x000fc4000f8e00ff */
[----:B------:R-:W-:Y:S02]  /*1270*/  IMAD.U32 R11, RZ, RZ, UR7 ;  /* 0x00000007ff0b7e24 */ /* 0x000fe4000f8e00ff */
[----:B------:R-:W-:Y:S02]  /*1280*/  IMAD.MOV.U32 R8, RZ, RZ, 0x1e1 ;  /* 0x000001e1ff087424 */ /* 0x000fe400078e00ff */
[----:B------:R-:W-:Y:S02]  /*1290*/  IMAD.MOV.U32 R12, RZ, RZ, 0x1 ;  /* 0x00000001ff0c7424 */ /* 0x000fe400078e00ff */
[----:B0-----:R-:W-:-:S07]  /*12a0*/  IMAD.MOV.U32 R13, RZ, RZ, RZ ;  /* 0x000000ffff0d7224 */ /* 0x001fce00078e00ff */
[----:B------:R-:W-:-:S07]  /*12b0*/  LEPC R20, `(.L_x_14) ;  /* 0x000000001014794e */ /* 0x000fce0000000000 */
[----:B-123-5:R-:W-:Y:S05]  /*12c0*/  CALL.ABS.NOINC R14 ;  /* 0x000000000e007343 */ /* 0x02efea0003c00000 */
.L_x_14:
[----:B------:R-:W4:Y:S02]  /*12d0*/  LDL R20, [R1+0x600] ;  /* 0x0006000001147983 */ /* 0x000f240000100800 */
[----:B----4-:R-:W-:-:S04]  /*12e0*/  LOP3.LUT R0, R20, 0x1, RZ, 0xfc, !PT ;  /* 0x0000000114007812 */ /* 0x010fc800078efcff */
[----:B------:R-:W-:-:S13]  /*12f0*/  ISETP.NE.AND P0, PT, R0, 0x3, PT ;  /* 0x000000030000780c */ /* 0x000fda0003f05270 */
[----:B------:R-:W-:Y:S05]  /*1300*/  @!P0 BRA `(.L_x_15) ;  /* 0x0000000000048947 */ /* 0x000fea0003800000 */
[----:B------:R-:W-:Y:S01]  /*1310*/  BPT.TRAP 0x1 ;  /* 0x000000040000795c */ /* 0x000fe20000300000 */
.L_x_15:
[----:B-1----:R-:W-:Y:S02]  /*1320*/  IMAD.U32 R3, RZ, RZ, UR39 ;  /* 0x00000027ff037e24 */ /* 0x002fe4000f8e00ff */
[----:B------:R-:W-:-:S03]  /*1330*/  IMAD.U32 R0, RZ, RZ, UR38 ;  /* 0x00000026ff007e24 */ /* 0x000fc6000f8e00ff */
[----:B------:R-:W-:Y:S02]  /*1340*/  LEA R3, R3, UR41, 0x3 ;  /* 0x0000002903037c11 */ /* 0x000fe4000f8e18ff */
[----:B------:R-:W-:-:S04]  /*1350*/  SHF.L.U32 R0, R0, 0x1f, RZ ;  /* 0x0000001f00007819 */ /* 0x000fc800000006ff */
[----:B------:R0:W1:Y:S01]  /*1360*/  SYNCS.PHASECHK.TRANS64.TRYWAIT P1, [R3+URZ], R0 ;  /* 0x00000000030075a7 */ /* 0x000062000802017f */
[----:B------:R-:W-:Y:S05]  /*1370*/  @!P0 BRA `(.L_x_16) ;  /* 0x0000000000048947 */ /* 0x000fea0003800000 */
[----:B------:R-:W-:Y:S01]  /*1380*/  BPT.TRAP 0x1 ;  /* 0x000000040000795c */ /* 0x000fe20000300000 */
.L_x_16:
[----:B-1----:R-:W-:Y:S05]  /*1390*/  @P1 BRA `(.L_x_17) ;  /* 0x0000000000081947 */ /* 0x002fea0003800000 */
[----:B------:R-:W1:Y:S02]  /*13a0*/  SYNCS.PHASECHK.TRANS64.TRYWAIT P1, [R3+URZ], R0 ;  /* 0x00000000030075a7 */ /* 0x000e64000802017f */
[----:B-1----:R-:W-:Y:S05]  /*13b0*/  @!P1 BRA `(.L_x_18) ;  /* 0x0000029400049947 */ /* 0x002fea0003800000 */
.L_x_17:
[----:B------:R-:W-:-:S04]  /*13c0*/  UISETP.LT.AND UP0, UPT, UR40, 0x1, UPT ;  /* 0x000000012800788c */ /* 0x000fc8000bf01270 */
[----:B------:R-:W-:-:S06]  /*13d0*/  USEL UR4, UR40, 0x1, UP0 ;  /* 0x0000000128047887 */ /* 0x000fcc0008000000 */
[----:B--2---:R-:W-:Y:S01]  /*13e0*/  IMAD.U32 R5, RZ, RZ, UR4 ;  /* 0x00000004ff057e24 */ /* 0x004fe2000f8e00ff */
[----:B------:R-:W-:Y:S05]  /*13f0*/  WARPSYNC.ALL ;  /* 0x0000000000007948 */ /* 0x000fea0003800000 */
[----:B------:R-:W-:-:S04]  /*1400*/  IADD3 R5, -R5, UR40, RZ ;  /* 0x0000002805057c10 */ /* 0x000fc8000fffe1ff */
[----:B------:R-:W-:Y:S01]  /*1410*/  ISETP.GE.AND P1, PT, R5, 0x1, PT ;  /* 0x000000010500780c */ /* 0x000fe20003f26270 */
[----:B------:R-:W-:Y:S01]  /*1420*/  UIADD3 UR4, UR41, 0xf180, URZ ;  /* 0x0000f18029047890 */ /* 0x000fe2000fffe03f */
[----:B------:R-:W-:Y:S01]  /*1430*/  WARPGROUP.ARRIVE ;  /* 0x00000000000079c5 */ /* 0x000fe20000000000 */
[----:B------:R-:W-:Y:S02]  /*1440*/  ULOP3.LUT UR8, UR42, 0x10000, URZ, 0xfc, !UPT ;  /* 0x000100002a087892 */ /* 0x000fe4000f8efc3f */
[----:B------:R-:W-:Y:S01]  /*1450*/  USHF.R.U32.HI UR4, URZ, 0x4, UR4 ;  /* 0x000000043f047899 */ /* 0x000fe20008011604 */
[----:B------:R-:W-:Y:S01]  /*1460*/  UMOV UR5, 0xc0000010 ;  /* 0xc000001000057882 */ /* 0x000fe20000000000 */
[----:B------:R-:W-:Y:S02]  /*1470*/  UMOV UR7, 0xc0000010 ;  /* 0xc000001000077882 */ /* 0x000fe40000000000 */
[----:B------:R-:W-:Y:S01]  /*1480*/  ULOP3.LUT UR4, UR4, 0x3fff, URZ, 0xc0, !UPT ;  /* 0x00003fff04047892 */ /* 0x000fe2000f8ec03f */
[----:B------:R-:W-:Y:S01]  /*1490*/  UMOV UR13, UR5 ;  /* 0x00000005000d7c82 */ /* 0x000fe20008000000 */
[----:B------:R-:W-:-:S02]  /*14a0*/  UMOV UR15, 0xc0000010 ;  /* 0xc0000010000f7882 */ /* 0x000fc40000000000 */
[----:B------:R-:W-:Y:S02]  /*14b0*/  ULOP3.LUT UR9, UR4, 0x10000, URZ, 0xfc, !UPT ;  /* 0x0001000004097892 */ /* 0x000fe4000f8efc3f */
[----:B------:R-:W-:Y:S02]  /*14c0*/  UIMAD UR4, UR39, 0x180, UR8 ;  /* 0x00000180270478a4 */ /* 0x000fe4000f8e0208 */
[----:B------:R-:W-:-:S04]  /*14d0*/  ULEA UR6, UR39, UR9, 0xa ;  /* 0x0000000927067291 */ /* 0x000fc8000f8e503f */
[----:B------:R-:W-:Y:S01]  /*14e0*/  UIADD3 UR14, UR6, 0x200, URZ ;  /* 0x00000200060e7890 */ /* 0x000fe2000fffe03f */
[----:B------:R-:W-:-:S04]  /*14f0*/  UMOV UR12, UR4 ;  /* 0x00000004000c7c82 */ /* 0x000fc80008000000 */
[----:B------:R-:W-:Y:S03]  /*1500*/  HGMMA.64x256x16.F32 R24, gdesc[UR4], RZ, !UPT, gsb0 ;  /* 0x03e00000041879f0 */ /* 0x000fe6000c0008ff */
[----:B------:R-:W-:Y:S02]  /*1510*/  WARPGROUP.DEPBAR.LE gsb0, 0x0 ;  /* 0x00008000000079c5 */ /* 0x000fe40000010000 */
[----:B------:R-:W-:Y:S04]  /*1520*/  STL.64 [R1+0x400], R24 ;  /* 0x0004001801007387 */ /* 0x000fe80000100a00 */
        /* <DEDUP_REMOVED lines=62> */
[----:B------:R2:W-:Y:S02]  /*1910*/  STL.64 [R1+0x5f8], R150 ;  /* 0x0005f89601007387 */ /* 0x0005e40000100a00 */
[----:B--2---:R-:W-:-:S06]  /*1920*/  WARPGROUP.ARRIVE ;  /* 0x00000000000079c5 */ /* 0x004fcc0000000000 */
[----:B------:R-:W-:Y:S01]  /*1930*/  HGMMA.64x256x16.F32 R24, gdesc[UR12], RZ, !UPT, gsb0 ;  /* 0x03e000000c1879f0 */ /* 0x000fe2000c0008ff */
[----:B------:R-:W-:Y:S01]  /*1940*/  UIADD3 UR12, UR4, 0x100, URZ ;  /* 0x00000100040c7890 */ /* 0x000fe2000fffe03f */
[----:B------:R-:W-:Y:S02]  /*1950*/  UMOV UR13, 0xc0000010 ;  /* 0xc0000010000d7882 */ /* 0x000fe40000000000 */
[----:B------:R-:W-:-:S04]  /*1960*/  UMOV UR5, UR13 ;  /* 0x0000000d00057c82 */ /* 0x000fc80008000000 */
[----:B------:R-:W-:Y:S01]  /*1970*/  UMOV UR4, UR12 ;  /* 0x0000000c00047c82 */ /* 0x000fe20008000000 */
[----:B------:R-:W-:Y:S02]  /*1980*/  WARPGROUP.DEPBAR.LE gsb0, 0x0 ;  /* 0x00008000000079c5 */ /* 0x000fe40000010000 */
[----:B------:R-:W-:Y:S04]  /*1990*/  STL.64 [R1], R24 ;  /* 0x0000001801007387 */ /* 0x000fe80000100a00 */
        /* <DEDUP_REMOVED lines=112> */
[----:B------:R2:W-:Y:S04]  /*20a0*/  STL.64 [R1+0x2a8], R150 ;  /* 0x0002a89601007387 */ /* 0x0005e80000100a00 */
        /* <DEDUP_REMOVED lines=42> */
[----:B--2---:R4:W5:Y:S04]  /*2350*/  LDL.LU.64 R150, [R1+0x6b8] ;  /* 0x0006b80001967983 */ /* 0x0049680000300a00 */
[----:B------:R4:W5:Y:S04]  /*2360*/  LDL.LU.64 R148, [R1+0x6b0] ;  /* 0x0006b00001947983 */ /* 0x0009680000300a00 */
        /* <DEDUP_REMOVED lines=19> */
[----:B------:R4:W5:Y:S01]  /*24a0*/  LDL.LU.64 R108, [R1+0x610] ;  /* 0x00061000016c7983 */ /* 0x0009620000300a00 */
[----:B------:R-:W-:Y:S05]  /*24b0*/  @!P1 BRA `(.L_x_19) ;  /* 0x00000028005c9947 */ /* 0x000fea0003800000 */
[----:B------:R-:W-:Y:S01]  /*24c0*/  UIADD3 UR4, UR39, 0x1, URZ ;  /* 0x0000000127047890 */ /* 0x000fe2000fffe03f */
[----:B01----:R-:W-:Y:S01]  /*24d0*/  IMAD.MOV.U32 R0, RZ, RZ, R5 ;  /* 0x000000ffff007224 */ /* 0x003fe200078e0005 */
[----:B------:R-:W-:Y:S02]  /*24e0*/  UMOV UR11, UR39 ;  /* 0x00000027000b7c82 */ /* 0x000fe40008000000 */
[----:B------:R-:W-:-:S04]  /*24f0*/  UISETP.NE.AND UP0, UPT, UR4, 0xa, UPT ;  /* 0x0000000a0400788c */ /* 0x000fc8000bf05270 */
[----:B------:R-:W-:Y:S02]  /*2500*/  USEL UR5, URZ, 0x1, UP0 ;  /* 0x000000013f057887 */ /* 0x000fe40008000000 */
[----:B------:R-:W-:Y:S02]  /*2510*/  USEL UR10, UR4, URZ, UP0 ;  /* 0x0000003f040a7287 */ /* 0x000fe40008000000 */
[----:B------:R-:W-:-:S06]  /*2520*/  ULOP3.LUT UR5, UR38, UR5, URZ, 0x3c, !UPT ;  /* 0x0000000526057292 */ /* 0x000fcc000f8e3c3f */
[----:B------:R-:W-:-:S07]  /*2530*/  IMAD.U32 R3, RZ, RZ, UR5 ;  /* 0x00000005ff037e24 */ /* 0x000fce000f8e00ff */
.L_x_26:
[----:B---3--:R-:W-:Y:S05]  /*2540*/  @!P0 BRA `(.L_x_20) ;  /* 0x0000000000048947 */ /* 0x008fea0003800000 */
[----:B------:R-:W-:Y:S01]  /*2550*/  BPT.TRAP 0x1 ;  /* 0x000000040000795c */ /* 0x000fe20000300000 */
.L_x_20:
[----:B------:R-:W-:Y:S01]  /*2560*/  ULEA UR4, UR10, UR41, 0x3 ;  /* 0x000000290a047291 */ /* 0x000fe2000f8e183f */
[----:B------:R-:W-:-:S08]  /*2570*/  SHF.L.U32 R4, R3, 0x1f, RZ ;  /* 0x0000001f03047819 */ /* 0x000fd000000006ff */
[----:B------:R0:W1:Y:S01]  /*2580*/  SYNCS.PHASECHK.TRANS64.TRYWAIT P1, [UR4], R4 ;  /* 0x00000004ff0075a7 */ /* 0x0000620008020144 */
[----:B------:R-:W-:Y:S05]  /*2590*/  @!P0 BRA `(.L_x_21) ;  /* 0x0000000000048947 */ /* 0x000fea0003800000 */
[----:B------:R-:W-:Y:S01]  /*25a0*/  BPT.TRAP 0x1 ;  /* 0x000000040000795c */ /* 0x000fe20000300000 */
.L_x_21:
[----:B-1----:R-:W-:Y:S05]  /*25b0*/  @P1 BRA `(.L_x_22) ;  /* 0x0000000000081947 */ /* 0x002fea0003800000 */
[----:B------:R-:W1:Y:S02]  /*25c0*/  SYNCS.PHASECHK.TRANS64.TRYWAIT P1, [UR4], R4 ;  /* 0x00000004ff0075a7 */ /* 0x000e640008020144 */
[----:B-1----:R-:W-:Y:S05]  /*25d0*/  @!P1 BRA `(.L_x_23) ;  /* 0x0000028000909947 */ /* 0x002fea0003800000 */
.L_x_22:
[----:B-----5:R-:W-:Y:S04]  /*25e0*/  STL.64 [R1+0x768], R150 ;  /* 0x0007689601007387 */ /* 0x020fe80000100a00 */
        /* <DEDUP_REMOVED lines=21> */
[----:B--2---:R-:W2:Y:S04]  /*2740*/  LDL.LU.64 R108, [R1] ;  /* 0x00000000016c7983 */ /* 0x004ea80000300a00 */
[----:B------:R-:W3:Y:S04]  /*2750*/  LDL.LU.64 R110, [R1+0x8] ;  /* 0x00000800016e7983 */ /* 0x000ee80000300a00 */
[----:B------:R-:W4:Y:S04]  /*2760*/  LDL.LU.64 R112, [R1+0x10] ;  /* 0x0000100001707983 */ /* 0x000f280000300a00 */
[----:B------:R-:W2:Y:S04]  /*2770*/  LDL.LU.64 R114, [R1+0x18] ;  /* 0x0000180001727983 */ /* 0x000ea80000300a00 */
        /* <DEDUP_REMOVED lines=18> */
[----:B--2---:R-:W-:Y:S04]  /*28a0*/  STL.64 [R1+0x968], R150 ;  /* 0x0009689601007387 */ /* 0x004fe80000100a00 */
[----:B----4-:R-:W-:Y:S04]  /*28b0*/  STL.64 [R1+0x960], R148 ;  /* 0x0009609401007387 */ /* 0x010fe80000100a00 */
[----:B---3--:R-:W-:Y:S04]  /*28c0*/  STL.64 [R1+0x958], R146 ;  /* 0x0009589201007387 */ /* 0x008fe80000100a00 */
        /* <DEDUP_REMOVED lines=61> */
[----:B--2---:R-:W2:Y:S04]  /*2ca0*/  LDL.LU.64 R24, [R1+0x400] ;  /* 0x0004000001187983 */ /* 0x004ea80000300a00 */
[----:B------:R-:W2:Y:S04]  /*2cb0*/  LDL.LU.64 R26, [R1+0x408] ;  /* 0x00040800011a7983 */ /* 0x000ea80000300a00 */
        /* <DEDUP_REMOVED lines=61> */
[----:B------:R-:W2:Y:S01]  /*3090*/  LDL.LU.64 R150, [R1+0x5f8] ;  /* 0x0005f80001967983 */ /* 0x000ea20000300a00 */
[----:B------:R-:W-:-:S02]  /*30a0*/  UIMAD UR4, UR10, 0x180, UR8 ;  /* 0x000001800a0478a4 */ /* 0x000fc4000f8e0208 */
[----:B------:R-:W-:Y:S01]  /*30b0*/  ULEA UR6, UR10, UR9, 0xa ;  /* 0x000000090a067291 */ /* 0x000fe2000f8e503f */
[----:B------:R-:W3:Y:S01]  /*30c0*/  LDL.LU.64 R152, [R1+0xb0] ;  /* 0x0000b00001987983 */ /* 0x000ee20000300a00 */
[----:B------:R-:W-:Y:S01]  /*30d0*/  UMOV UR5, 0xc0000010 ;  /* 0xc000001000057882 */ /* 0x000fe20000000000 */
[----:B------:R-:W-:Y:S02]  /*30e0*/  UMOV UR7, 0xc0000010 ;  /* 0xc000001000077882 */ /* 0x000fe40000000000 */
[----:B------:R-:W3:Y:S04]  /*30f0*/  LDL.LU.64 R154, [R1+0xb8] ;  /* 0x0000b800019a7983 */ /* 0x000ee80000300a00 */
        /* <DEDUP_REMOVED lines=39> */
[----:B------:R-:W3:Y:S01]  /*3370*/  LDL.LU.64 R234, [R1+0x1f8] ;  /* 0x0001f80001ea7983 */ /* 0x000ee20000300a00 */
[----:B--2---:R-:W-:-:S06]  /*3380*/  WARPGROUP.ARRIVE ;  /* 0x00000000000079c5 */ /* 0x004fcc0000000000 */
[----:B------:R-:W-:Y:S03]  /*3390*/  HGMMA.64x256x16.F32 R24, gdesc[UR4], R24, gsb0 ;  /* 0x03e00000041879f0 */ /* 0x000fe60008000818 */
        /* <DEDUP_REMOVED lines=65> */
[----:B--2---:R-:W3:Y:S04]  /*37b0*/  LDL.LU.64 R150, [R1+0x968] ;  /* 0x0009680001967983 */ /* 0x004ee80000300a00 */
        /* <DEDUP_REMOVED lines=21> */
[----:B------:R-:W-:Y:S01]  /*3910*/  UIADD3 UR14, UR6, 0x200, URZ ;  /* 0x00000200060e7890 */ /* 0x000fe2000fffe03f */
[----:B------:R-:W-:Y:S01]  /*3920*/  UMOV UR12, UR4 ;  /* 0x00000004000c7c82 */ /* 0x000fe20008000000 */
[----:B------:R-:W-:Y:S01]  /*3930*/  UMOV UR13, UR5 ;  /* 0x00000005000d7c82 */ /* 0x000fe20008000000 */
[----:B------:R-:W-:Y:S01]  /*3940*/  UMOV UR15, 0xc0000010 ;  /* 0xc0000010000f7882 */ /* 0x000fe20000000000 */
        /* <DEDUP_REMOVED lines=42> */
[----:B---3--:R-:W-:-:S06]  /*3bf0*/  WARPGROUP.ARRIVE ;  /* 0x00000000000079c5 */ /* 0x008fcc0000000000 */
[----:B------:R-:W-:Y:S03]  /*3c00*/  HGMMA.64x256x16.F32 R108, gdesc[UR12], R108, gsb0 ;  /* 0x03e000000c6c79f0 */ /* 0x000fe6000800086c */
        /* <DEDUP_REMOVED lines=65> */
[----:B---3--:R-:W2:Y:S04]  /*4020*/  LDL.LU.64 R150, [R1+0x768] ;  /* 0x0007680001967983 */ /* 0x008ea80000300a00 */
        /* <DEDUP_REMOVED lines=21> */
[----:B------:R-:W-:Y:S01]  /*4180*/  UIADD3 UR12, UR4, 0x100, URZ ;  /* 0x00000100040c7890 */ /* 0x000fe2000fffe03f */
[----:B------:R-:W-:Y:S01]  /*4190*/  UMOV UR13, 0xc0000010 ;  /* 0xc0000010000d7882 */ /* 0x000fe20000000000 */
[----:B--2---:R-:W-:-:S07]  /*41a0*/  WARPGROUP.ARRIVE ;  /* 0x00000000000079c5 */ /* 0x004fce0000000000 */
        /* <DEDUP_REMOVED lines=88> */
[----:B------:R-:W-:Y:S01]  /*4730*/  UMOV UR4, UR12 ;  /* 0x0000000c00047c82 */ /* 0x000fe20008000000 */
[----:B------:R-:W-:Y:S01]  /*4740*/  UMOV UR5, UR13 ;  /* 0x0000000d00057c82 */ /* 0x000fe20008000000 */
        /* <DEDUP_REMOVED lines=90> */
[----:B------:R-:W-:Y:S01]  /*4cf0*/  BPT.TRAP 0x1 ;  /* 0x000000040000795c */ /* 0x000fe20000300000 */
.L_x_24:
[----:B01----:R-:W2:Y:S01]  /*4d00*/  LDL R4, [R1+0x600] ;  /* 0x0006000001047983 */ /* 0x003ea20000100800 */
[----:B------:R-:W-:-:S04]  /*4d10*/  ULEA UR4, UR11, UR41, 0x3 ;  /* 0x000000290b047291 */ /* 0x000fc8000f8e183f */
[----:B------:R-:W-:-:S04]  /*4d20*/  UIADD3 UR4, UR4, 0x50, URZ ;  /* 0x0000005004047890 */ /* 0x000fc8000fffe03f */
[----:B------:R-:W-:-:S09]  /*4d30*/  UPRMT UR4, URZ, 0x654, UR4 ;  /* 0x000006543f047896 */ /* 0x000fd20008000004 */
[----:B------:R-:W-:Y:S01]  /*4d40*/  SYNCS.ARRIVE.TRANS64.RED.A1T0 RZ, [UR4], RZ ;  /* 0x000000ffffff79a7 */ /* 0x000fe20008100404 */
[----:B--2---:R-:W-:-:S13]  /*4d50*/  ISETP.GT.U32.AND P1, PT, R4, 0x1, PT ;  /* 0x000000010400780c */ /* 0x004fda0003f24070 */
[----:B------:R-:W-:Y:S05]  /*4d60*/  @P1 BRA `(.L_x_25) ;  /* 0x0000000000041947 */ /* 0x000fea0003800000 */
[----:B------:R-:W-:Y:S01]  /*4d70*/  BPT.TRAP 0x1 ;  /* 0x000000040000795c */ /* 0x000fe20000300000 */
.L_x_25:
[----:B------:R-:W-:Y:S01]  /*4d80*/  UIADD3 UR10, UR10, 0x1, URZ ;  /* 0x000000010a0a7890 */ /* 0x000fe2000fffe03f */
[C---:B------:R-:W-:Y:S01]  /*4d90*/  ISETP.GT.AND P1, PT, R0.reuse, 0x1, PT ;  /* 0x000000010000780c */ /* 0x040fe20003f24270 */
[----:B------:R-:W-:Y:S01]  /*4da0*/  UIADD3 UR11, UR11, 0x1, URZ ;  /* 0x000000010b0b7890 */ /* 0x000fe2000fffe03f */
[----:B------:R-:W-:Y:S01]  /*4db0*/  VIADD R0, R0, 0xffffffff ;  /* 0xffffffff00007836 */ /* 0x000fe20000000000 */
[----:B------:R-:W-:Y:S02]  /*4dc0*/  UISETP.NE.AND UP0, UPT, UR10, 0xa, UPT ;  /* 0x0000000a0a00788c */ /* 0x000fe4000bf05270 */
[----:B------:R-:W-:Y:S02]  /*4dd0*/  UISETP.NE.AND UP1, UPT, UR11, 0xa, UPT ;  /* 0x0000000a0b00788c */ /* 0x000fe4000bf25270 */
[----:B------:R-:W-:Y:S02]  /*4de0*/  USEL UR4, URZ, 0x1, UP0 ;  /* 0x000000013f047887 */ /* 0x000fe40008000000 */
[----:B------:R-:W-:-:S02]  /*4df0*/  USEL UR10, UR10, URZ, UP0 ;  /* 0x0000003f0a0a7287 */ /* 0x000fc40008000000 */
[----:B------:R-:W-:Y:S02]  /*4e00*/  USEL UR11, UR11, URZ, UP1 ;  /* 0x0000003f0b0b7287 */ /* 0x000fe40008800000 */
[----:B------:R-:W-:Y:S01]  /*4e10*/  LOP3.LUT R3, R3, UR4, RZ, 0x3c, !PT ;  /* 0x0000000403037c12 */ /* 0x000fe2000f8e3cff */
[----:B------:R-:W-:Y:S09]  /*4e20*/  @P1 BRA `(.L_x_26) ;  /* 0xffffffd400c41947 */ /* 0x000ff2000383ffff */
.L_x_19:
[----:B01----:R-:W0:Y:S02]  /*4e30*/  LDC R0, c[0x0][0x28c] ;  /* 0x0000a300ff007b82 */ /* 0x003e240000000800 */
[----:B0-----:R-:W-:-:S13]  /*4e40*/  ISETP.GE.AND P1, PT, R0, 0x1, PT ;  /* 0x000000010000780c */ /* 0x001fda0003f26270 */
[----:B------:R-:W-:Y:S05]  /*4e50*/  @!P1 BRA `(.L_x_27) ;  /* 0x0000000000389947 */ /* 0x000fea0003800000 */
[----:B------:R-:W-:Y:S05]  /*4e60*/  @!P0 BRA `(.L_x_28) ;  /* 0x0000000000048947 */ /* 0x000fea0003800000 */
[----:B------:R-:W-:Y:S01]  /*4e70*/  BPT.TRAP 0x1 ;  /* 0x000000040000795c */ /* 0x000fe20000300000 */
.L_x_28:
[----:B------:R-:W2:Y:S01]  /*4e80*/  LDL R3, [R1+0x600] ;  /* 0x0006000001037983 */ /* 0x000ea20000100800 */
[----:B------:R-:W-:-:S04]  /*4e90*/  VIADD R0, R5, UR39 ;  /* 0x0000002705007c36 */ /* 0x000fc80008000000 */
[----:B------:R-:W-:-:S05]  /*4ea0*/  IMAD.WIDE.U32 R4, R0, -0x33333333, RZ ;  /* 0xcccccccd00047825 */ /* 0x000fca00078e00ff */
[----:B------:R-:W-:-:S05]  /*4eb0*/  SHF.R.U32.HI R4, RZ, 0x3, R5 ;  /* 0x00000003ff047819 */ /* 0x000fca0000011605 */
[----:B------:R-:W-:-:S05]  /*4ec0*/  IMAD R0, R4, -0xa, R0 ;  /* 0xfffffff604007824 */ /* 0x000fca00078e0200 */
[----:B------:R-:W-:-:S05]  /*4ed0*/  LEA R0, R0, UR41, 0x3 ;  /* 0x0000002900007c11 */ /* 0x000fca000f8e18ff */
[----:B------:R-:W-:-:S05]  /*4ee0*/  VIADD R0, R0, 0x50 ;  /* 0x0000005000007836 */ /* 0x000fca0000000000 */
[----:B------:R-:W-:-:S04]  /*4ef0*/  PRMT R0, RZ, 0x654, R0 ;  /* 0x00000654ff007816 */ /* 0x000fc80000000000 */
[----:B------:R0:W-:Y:S01]  /*4f00*/  SYNCS.ARRIVE.TRANS64.RED.A1T0 RZ, [R0+URZ], RZ ;  /* 0x000000ff00ff79a7 */ /* 0x0001e2000810043f */
[----:B--2---:R-:W-:-:S13]  /*4f10*/  ISETP.GT.U32.AND P0, PT, R3, 0x1, PT ;  /* 0x000000010300780c */ /* 0x004fda0003f04070 */
[----:B0-----:R-:W-:Y:S05]  /*4f20*/  @P0 BRA `(.L_x_27) ;  /* 0x0000000000040947 */ /* 0x001fea0003800000 */
[----:B------:R-:W-:Y:S01]  /*4f30*/  BPT.TRAP 0x1 ;  /* 0x000000040000795c */ /* 0x000fe20000300000 */
.L_x_27:
[----:B------:R-:W0:Y:S01]  /*4f40*/  S2R R0, SR_TID.X ;  /* 0x0000000000007919 */ /* 0x000e220000002100 */
[----:B------:R-:W1:Y:S01]  /*4f50*/  LDC R5, c[0x0][0x288] ;  /* 0x0000a200ff057b82 */ /* 0x000e620000000800 */
[----:B------:R-:W-:Y:S01]  /*4f60*/  ULDC.64 UR4, c[0x0][0x5d0] ;  /* 0x0001740000047ab9 */ /* 0x000fe20000000a00 */
[----:B------:R-:W-:Y:S01]  /*4f70*/  UIADD3 UR39, UR40, UR39, URZ ;  /* 0x0000002728277290 */ /* 0x000fe2000fffe03f */
[----:B------:R-:W2:Y:S01]  /*4f80*/  S2R R6, SR_TID.X ;  /* 0x0000000000067919 */ /* 0x000ea20000002100 */
[----:B------:R-:W-:Y:S01]  /*4f90*/  UISETP.GE.U32.AND UP1, UPT, UR40, 0xa, UPT ;  /* 0x0000000a2800788c */ /* 0x000fe2000bf26070 */
[----:B---34-:R-:W-:Y:S01]  /*4fa0*/  IMAD.MOV.U32 R170, RZ, RZ, -0x1 ;  /* 0xffffffffffaa7424 */ /* 0x018fe200078e00ff */
[----:B------:R-:W-:-:S04]  /*4fb0*/  UISETP.GT.U32.AND UP0, UPT, UR39, 0x9, UPT ;  /* 0x000000092700788c */ /* 0x000fc8000bf04070 */
[----:B------:R-:W-:-:S04]  /*4fc0*/  UISETP.LT.U32.AND UP0, UPT, UR40, 0xa, UP0 ;  /* 0x0000000a2800788c */ /* 0x000fc80008701070 */
[----:B------:R-:W-:-:S04]  /*4fd0*/  USEL UR6, URZ, 0x1, !UP0 ;  /* 0x000000013f067887 */ /* 0x000fc8000c000000 */
[----:B------:R-:W-:Y:S01]  /*4fe0*/  ULOP3.LUT UR38, UR38, UR6, URZ, 0x3c, !UPT ;  /* 0x0000000626267292 */ /* 0x000fe2000f8e3c3f */
[----:B0-----:R-:W-:-:S04]  /*4ff0*/  SHF.R.U32.HI R3, RZ, 0x7, R0 ;  /* 0x00000007ff037819 */ /* 0x001fc80000011600 */
[----:B------:R-:W-:Y:S01]  /*5000*/  LOP3.LUT R8, R3, 0x1, RZ, 0xc0, !PT ;  /* 0x0000000103087812 */ /* 0x000fe200078ec0ff */
[----:B------:R-:W-:Y:S01]  /*5010*/  IMAD.SHL.U32 R3, R23, 0x200, RZ ;  /* 0x0000020017037824 */ /* 0x000fe200078e00ff */
[----:B--2---:R-:W-:Y:S01]  /*5020*/  SHF.R.U32.HI R0, RZ, 0x2, R6 ;  /* 0x00000002ff007819 */ /* 0x004fe20000011606 */
[C---:B------:R-:W-:Y:S01]  /*5030*/  IMAD.SHL.U32 R152, R6.reuse, 0x2, RZ ;  /* 0x0000000206987824 */ /* 0x040fe200078e00ff */
[----:B------:R-:W-:Y:S01]  /*5040*/  LOP3.LUT R11, R6, 0x60, RZ, 0xc0, !PT ;  /* 0x00000060060b7812 */ /* 0x000fe200078ec0ff */
[----:B------:R-:W-:Y:S01]  /*5050*/  IMAD.SHL.U32 R10, R8, 0x40, RZ ;  /* 0x00000040080a7824 */ /* 0x000fe200078e00ff */
[----:B------:R-:W-:Y:S02]  /*5060*/  LOP3.LUT R0, R0, 0x7, RZ, 0xc0, !PT ;  /* 0x0000000700007812 */ /* 0x000fe400078ec0ff */
[----:B------:R-:W-:Y:S02]  /*5070*/  LOP3.LUT R4, R6, 0x3, RZ, 0xc0, !PT ;  /* 0x0000000306047812 */ /* 0x000fe400078ec0ff */
[----:B------:R-:W-:-:S02]  /*5080*/  SHF.R.U32.HI R11, RZ, 0x1, R11 ;  /* 0x00000001ff0b7819 */ /* 0x000fc4000001160b */
[--C-:B------:R-:W-:Y:S01]  /*5090*/  LOP3.LUT R10, R10, 0x40, R0.reuse, 0xe2, !PT ;  /* 0x000000400a0a7812 */ /* 0x100fe200078ee200 */
[----:B-1----:R-:W-:Y:S01]  /*50a0*/  IMAD R4, R4, -0x2, R5 ;  /* 0xfffffffe04047824 */ /* 0x002fe200078e0205 */
[----:B------:R-:W-:Y:S02]  /*50b0*/  IADD3 R0, RZ, -R11, -R0 ;  /* 0x8000000bff007210 */ /* 0x000fe40007ffe800 */
[C---:B------:R-:W-:Y:S02]  /*50c0*/  ISETP.GE.AND P0, PT, R3.reuse, R5, PT ;  /* 0x000000050300720c */ /* 0x040fe40003f06270 */
[----:B------:R-:W-:Y:S01]  /*50d0*/  LOP3.LUT R152, R3, 0x6, R152, 0xf8, !PT ;  /* 0x0000000603987812 */ /* 0x000fe200078ef898 */
[----:B------:R-:W-:Y:S01]  /*50e0*/  IMAD R8, R8, -0x40, R0 ;  /* 0xffffffc008087824 */ /* 0x000fe200078e0200 */
[----:B------:R-:W-:Y:S01]  /*50f0*/  SHF.R.S32.HI R5, RZ, 0x1f, R19 ;  /* 0x0000001fff057819 */ /* 0x000fe20000011413 */
[----:B------:R-:W-:Y:S01]  /*5100*/  IMAD.IADD R3, R4, 0x1, -R3 ;  /* 0x0000000104037824 */ /* 0x000fe200078e0a03 */
[----:B------:R-:W-:Y:S01]  /*5110*/  SHF.R.S32.HI R153, RZ, 0x1f, R152 ;  /* 0x0000001fff997819 */ /* 0x000fe20000011498 */
[----:B------:R-:W-:Y:S01]  /*5120*/  IMAD R4, R22, 0xc0, RZ ;  /* 0x000000c016047824 */ /* 0x000fe200078e02ff */
[----:B------:R-:W-:Y:S01]  /*5130*/  LOP3.LUT R10, R10, R11, RZ, 0xfc, !PT ;  /* 0x0000000b0a0a7212 */ /* 0x000fe200078efcff */
[----:B------:R-:W-:-:S02]  /*5140*/  IMAD R0, R5, UR4, RZ ;  /* 0x0000000405007c24 */ /* 0x000fc4000f8e02ff */
[C---:B------:R-:W-:Y:S01]  /*5150*/  IMAD.WIDE.U32 R6, R19.reuse, UR4, R152 ;  /* 0x0000000413067c25 */ /* 0x040fe2000f8e0098 */
[----:B------:R-:W-:Y:S02]  /*5160*/  ULDC UR4, c[0x0][0x284] ;  /* 0x0000a10000047ab9 */ /* 0x000fe40000000800 */
[C---:B------:R-:W-:Y:S01]  /*5170*/  ISETP.GE.OR P0, PT, R4.reuse, UR4, P0 ;  /* 0x0000000404007c0c */ /* 0x040fe20008706670 */
[----:B------:R-:W-:Y:S02]  /*5180*/  IMAD R0, R19, UR5, R0 ;  /* 0x0000000513007c24 */ /* 0x000fe4000f8e0200 */
[----:B------:R-:W-:Y:S02]  /*5190*/  IMAD.MOV.U32 R11, RZ, RZ, RZ ;  /* 0x000000ffff0b7224 */ /* 0x000fe400078e00ff */
[----:B------:R-:W-:Y:S01]  /*51a0*/  IMAD.IADD R7, R7, 0x1, R0 ;  /* 0x0000000107077824 */ /* 0x000fe200078e0200 */
[----:B------:R-:W-:Y:S01]  /*51b0*/  IADD3 R0, -R4, UR4, R8 ;  /* 0x0000000404007c10 */ /* 0x000fe2000fffe108 */
[----:B------:R-:W-:Y:S01]  /*51c0*/  UIMAD.WIDE.U32 UR4, UR39, -0x33333333, URZ ;  /* 0xcccccccd270478a5 */ /* 0x000fe2000f8e003f */
[----:B------:R-:W-:-:S03]  /*51d0*/  IMAD.WIDE R10, R22, 0xc0, R10 ;  /* 0x000000c0160a7825 */ /* 0x000fc600078e020a */
[----:B------:R-:W-:-:S04]  /*51e0*/  USHF.R.U32.HI UR4, URZ, 0x3, UR5 ;  /* 0x000000033f047899 */ /* 0x000fc80008011605 */
[----:B------:R-:W-:Y:S02]  /*51f0*/  UIMAD UR39, UR4, -0xa, UR39 ;  /* 0xfffffff6042778a4 */ /* 0x000fe4000f8e0227 */
[----:B------:R-:W-:Y:S01]  /*5200*/  @UP1 ULOP3.LUT UR38, UR38, 0x1, UR4, 0x78, !UPT ;  /* 0x0000000126261892 */ /* 0x000fe2000f8e7804 */
[----:B------:R-:W-:Y:S11]  /*5210*/  @P0 BRA `(.L_x_29) ;  /* 0x0000023400000947 */ /* 0x000ff60003800000 */
[----:B------:R-:W0:Y:S01]  /*5220*/  LDC.64 R20, c[0x0][0x5c8] ;  /* 0x00017200ff147b82 */ /* 0x000e220000000a00 */
[----:B-----5:R-:W-:Y:S01]  /*5230*/  FSETP.NEU.AND P0, PT, R16, RZ, PT ;  /* 0x000000ff1000720b */ /* 0x020fe20003f0d000 */
[----:B------:R-:W-:Y:S01]  /*5240*/  BSSY B0, `(.L_x_29) ;  /* 0x000233d000007945 */ /* 0x000fe20003800000 */
[----:B------:R-:W-:-:S04]  /*5250*/  ISETP.GT.AND P5, PT, R3, RZ, PT ;  /* 0x000000ff0300720c */ /* 0x000fc80003fa4270 */
[----:B------:R-:W-:Y:S01]  /*5260*/  ISETP.GT.AND P1, PT, R0, RZ, P5 ;  /* 0x000000ff0000720c */ /* 0x000fe20002f24270 */
[-C--:B0-----:R-:W-:Y:S02]  /*5270*/  IMAD R14, R11, R20.reuse, RZ ;  /* 0x000000140b0e7224 */ /* 0x081fe400078e02ff */
[----:B------:R-:W-:-:S04]  /*5280*/  IMAD.WIDE.U32 R6, R10, R20, R6 ;  /* 0x000000140a067225 */ /* 0x000fc800078e0006 */
[----:B------:R-:W-:-:S04]  /*5290*/  IMAD R14, R10, R21, R14 ;  /* 0x000000150a0e7224 */ /* 0x000fc800078e020e */
[----:B------:R-:W-:Y:S01]  /*52a0*/  IMAD.IADD R14, R7, 0x1, R14 ;  /* 0x00000001070e7824 */ /* 0x000fe200078e020e */
[----:B------:R-:W-:Y:S06]  /*52b0*/  @!P0 BRA `(.L_x_30) ;  /* 0x0000017c00f88947 */ /* 0x000fec0003800000 */
[----:B------:R-:W0:Y:S01]  /*52c0*/  LDC.64 R156, c[0x0][0x5b8] ;  /* 0x00016e00ff9c7b82 */ /* 0x000e220000000a00 */
[----:B------:R-:W2:Y:S01]  /*52d0*/  LDL.LU R15, [R1+0x400] ;  /* 0x00040000010f7983 */ /* 0x000ea20000300800 */
[----:B------:R-:W-:-:S06]  /*52e0*/  ULDC.64 UR4, c[0x0][0x5c0] ;  /* 0x0001700000047ab9 */ /* 0x000fcc0000000a00 */
[----:B------:R-:W1:Y:S08]  /*52f0*/  LDC.64 R8, c[0x0][0x5b0] ;  /* 0x00016c00ff087b82 */ /* 0x000e700000000a00 */
[----:B------:R-:W3:Y:S01]  /*5300*/  LDC.64 R22, c[0x0][0x5a8] ;  /* 0x00016a00ff167b82 */ /* 0x000ee20000000a00 */
[-C--:B0-----:R-:W-:Y:S02]  /*5310*/  IMAD R162, R5, R156.reuse, RZ ;  /* 0x0000009c05a27224 */ /* 0x081fe400078e02ff */
[----:B------:R-:W-:-:S04]  /*5320*/  IMAD.WIDE.U32 R158, R19, R156, R152 ;  /* 0x0000009c139e7225 */ /* 0x000fc800078e0098 */
[----:B------:R-:W-:Y:S02]  /*5330*/  IMAD R162, R19, R157, R162 ;  /* 0x0000009d13a27224 */ /* 0x000fe400078e02a2 */
[-C--:B-1----:R-:W-:Y:S02]  /*5340*/  IMAD R163, R11, R8.reuse, RZ ;  /* 0x000000080ba37224 */ /* 0x082fe400078e02ff */
[----:B------:R-:W-:Y:S02]  /*5350*/  IMAD.IADD R155, R159, 0x1, R162 ;  /* 0x000000019f9b7824 */ /* 0x000fe400078e02a2 */
[----:B------:R-:W-:Y:S02]  /*5360*/  IMAD.MOV.U32 R154, RZ, RZ, R158 ;  /* 0x000000ffff9a7224 */ /* 0x000fe400078e009e */
[C---:B------:R-:W-:Y:S02]  /*5370*/  IMAD R163, R10.reuse, R9, R163 ;  /* 0x000000090aa37224 */ /* 0x040fe400078e02a3 */
[----:B------:R-:W-:-:S04]  /*5380*/  IMAD.WIDE.U32 R4, R10, R8, R154 ;  /* 0x000000080a047225 */ /* 0x000fc800078e009a */
[----:B------:R-:W-:Y:S01]  /*5390*/  IMAD.IADD R5, R5, 0x1, R163 ;  /* 0x0000000105057824 */ /* 0x000fe200078e02a3 */
[----:B---3--:R-:W-:-:S04]  /*53a0*/  LEA R12, P0, R4, R22, 0x1 ;  /* 0x00000016040c7211 */ /* 0x008fc800078008ff */
[----:B------:R-:W-:-:S05]  /*53b0*/  LEA.HI.X R13, R4, R23, R5, 0x1, P0 ;  /* 0x00000017040d7211 */ /* 0x000fca00000f0c05 */
[----:B------:R-:W3:Y:S01]  /*53c0*/  @P1 LDG.E.LTC128B.U16 R157, desc[UR36][R12.64] ;  /* 0x000000240c9d1981 */ /* 0x000ee2000c1e1520 */
[----:B------:R-:W-:Y:S01]  /*53d0*/  ISETP.GT.AND P3, PT, R3, 0x1, PT ;  /* 0x000000010300780c */ /* 0x000fe20003f64270 */
[----:B------:R-:W-:Y:S01]  /*53e0*/  BSSY B1, `(.L_x_31) ;  /* 0x0000013000017945 */ /* 0x000fe20003800000 */
[----:B------:R-:W-:-:S11]  /*53f0*/  LOP3.LUT R17, R17, 0xfffffffd, RZ, 0xc0, !PT ;  /* 0xfffffffd11117812 */ /* 0x000fd600078ec0ff */
[----:B------:R-:W-:Y:S01]  /*5400*/  @P3 LOP3.LUT R17, R17, 0x2, RZ, 0xfc, !PT ;  /* 0x0000000211113812 */ /* 0x000fe200078efcff */
[----:B---3--:R-:W-:-:S05]  /*5410*/  HADD2.F32 R4, -RZ, R157.H0_H0 ;  /* 0x2000009dff047230 */ /* 0x008fca0000004100 */
[----:B------:R-:W-:-:S04]  /*5420*/  FMUL R4, R4, R16 ;  /* 0x0000001004047220 */ /* 0x000fc80000400000 */
[----:B--2---:R-:W-:Y:S01]  /*5430*/  FFMA R7, R15, R2, R4 ;  /* 0x000000020f077223 */ /* 0x004fe20000000004 */
[----:B------:R-:W-:-:S04]  /*5440*/  LEA R4, P0, R6, UR4, 0x1 ;  /* 0x0000000406047c11 */ /* 0x000fc8000f8008ff */
[----:B------:R-:W-:Y:S02]  /*5450*/  LEA.HI.X R5, R6, UR5, R14, 0x1, P0 ;  /* 0x0000000506057c11 */ /* 0x000fe400080f0c0e */
[----:B------:R-:W-:-:S05]  /*5460*/  F2FP.F16.F32.PACK_AB R6, RZ, R7 ;  /* 0x00000007ff06723e */ /* 0x000fca00000000ff */
[----:B------:R0:W-:Y:S02]  /*5470*/  @P1 STG.E.U16 desc[UR36][R4.64], R6 ;  /* 0x0000000604001986 */ /* 0x0001e4000c101524 */
[----:B0-----:R-:W-:-:S04]  /*5480*/  IMAD.WIDE.U32 R6, R10, R8, R152 ;  /* 0x000000080a067225 */ /* 0x001fc800078e0098 */
[----:B------:R-:W-:Y:S02]  /*5490*/  IMAD.IADD R7, R163, 0x1, R7 ;  /* 0x00000001a3077824 */ /* 0x000fe400078e0207 */
[----:B------:R-:W-:-:S04]  /*54a0*/  IMAD.WIDE.U32 R6, R19, R156, R6 ;  /* 0x0000009c13067225 */ /* 0x000fc800078e0006 */
[----:B------:R-:W-:Y:S01]  /*54b0*/  IMAD.IADD R7, R162, 0x1, R7 ;  /* 0x00000001a2077824 */ /* 0x000fe200078e0207 */
[----:B------:R-:W-:-:S04]  /*54c0*/  LEA R14, P0, R6, R22, 0x1 ;  /* 0x00000016060e7211 */ /* 0x000fc800078008ff */
[----:B------:R-:W-:Y:S02]  /*54d0*/  LEA.HI.X R15, R6, R23, R7, 0x1, P0 ;  /* 0x00000017060f7211 */ /* 0x000fe400000f0c07 */
[----:B------:R-:W-:-:S13]  /*54e0*/  ISETP.GT.AND P0, PT, R0, RZ, P3 ;  /* 0x000000ff0000720c */ /* 0x000fda0001f04270 */
[----:B------:R-:W-:Y:S05]  /*54f0*/  @!P0 BRA `(.L_x_32) ;  /* 0x0000000000048947 */ /* 0x000fea0003800000 */
[----:B------:R0:W5:Y:S02]  /*5500*/  LDG.E.LTC128B.U16 R157, desc[UR36][R14.64+0x2] ;  /* 0x000002240e9d7981 */ /* 0x000164000c1e1520 */
.L_x_32:
[----:B------:R-:W-:Y:S05]  /*5510*/  BSYNC B1 ;  /* 0x0000000000017941 */ /* 0x000fea0003800000 */
.L_x_31:
[----:B------:R-:W2:Y:S01]  /*5520*/  LDL.LU R7, [R1+0x404] ;  /* 0x0004040001077983 */ /* 0x000ea20000300800 */
[----:B-----5:R-:W-:Y:S01]  /*5530*/  HADD2.F32 R6, -RZ, R157.H0_H0 ;  /* 0x2000009dff067230 */ /* 0x020fe20000004100 */
[C---:B------:R-:W-:Y:S01]  /*5540*/  SHF.L.U64.HI R161, R8.reuse, 0x3, R9 ;  /* 0x0000000308a17819 */ /* 0x040fe20000010209 */
[----:B------:R-:W-:Y:S01]  /*5550*/  IMAD.SHL.U32 R160, R8, 0x8, RZ ;  /* 0x0000000808a07824 */ /* 0x000fe200078e00ff */
[----:B------:R-:W3:Y:S02]  /*5560*/  LDL.LU R164, [R1+0x408] ;  /* 0x0004080001a47983 */ /* 0x000ee40000300800 */
[----:B------:R-:W-:-:S04]  /*5570*/  FMUL R6, R6, R16 ;  /* 0x0000001006067220 */ /* 0x000fc80000400000 */
[----:B--2---:R-:W-:-:S05]  /*5580*/  FFMA R6, R7, R2, R6 ;  /* 0x0000000207067223 */ /* 0x004fca0000000006 */
[----:B------:R-:W-:-:S05]  /*5590*/  F2FP.F16.F32.PACK_AB R6, RZ, R6 ;  /* 0x00000006ff06723e */ /* 0x000fca00000000ff */
[----:B------:R1:W-:Y:S01]  /*55a0*/  @P0 STG.E.U16 desc[UR36][R4.64+0x2], R6 ;  /* 0x0000020604000986 */ /* 0x0003e2000c101524 */
[----:B------:R-:W-:Y:S01]  /*55b0*/  ISETP.GT.AND P0, PT, R0, 0x8, P5 ;  /* 0x000000080000780c */ /* 0x000fe20002f04270 */
[----:B-1----:R-:W-:-:S04]  /*55c0*/  IMAD.WIDE.U32 R6, R10, R8, R160 ;  /* 0x000000080a067225 */ /* 0x002fc800078e00a0 */
[----:B------:R-:W-:Y:S01]  /*55d0*/  IMAD.IADD R163, R163, 0x1, R7 ;  /* 0x00000001a3a37824 */ /* 0x000fe200078e0207 */
[----:B------:R-:W-:-:S05]  /*55e0*/  IADD3 R7, P1, R158, R6, RZ ;  /* 0x000000069e077210 */ /* 0x000fca0007f3e0ff */
[----:B------:R-:W-:Y:S01]  /*55f0*/  IMAD.X R13, R163, 0x1, R155, P1 ;  /* 0x00000001a30d7824 */ /* 0x000fe200008e069b */
[----:B------:R-:W-:-:S04]  /*5600*/  LEA R12, P1, R7, R22, 0x1 ;  /* 0x00000016070c7211 */ /* 0x000fc800078208ff */
[----:B------:R-:W-:-:S05]  /*5610*/  LEA.HI.X R13, R7, R23, R13, 0x1, P1 ;  /* 0x00000017070d7211 */ /* 0x000fca00008f0c0d */
[----:B------:R-:W2:Y:S01]  /*5620*/  @P0 LDG.E.LTC128B.U16 R157, desc[UR36][R12.64] ;  /* 0x000000240c9d0981 */ /* 0x000ea2000c1e1520 */
[----:B------:R-:W-:Y:S01]  /*5630*/  IADD3 R6, P1, R152, R6, RZ ;  /* 0x0000000698067210 */ /* 0x000fe20007f3e0ff */
[C---:B------:R-:W-:Y:S01]  /*5640*/  IMAD.SHL.U32 R168, R20.reuse, 0x10, RZ ;  /* 0x0000001014a87824 */ /* 0x040fe200078e00ff */
[----:B------:R-:W-:Y:S01]  /*5650*/  SHF.L.U64.HI R169, R20, 0x4, R21 ;  /* 0x0000000414a97819 */ /* 0x000fe20000010215 */
[----:B------:R-:W-:Y:S02]  /*5660*/  BSSY B1, `(.L_x_33) ;  /* 0x0000011000017945 */ /* 0x000fe40003800000 */
[----:B------:R-:W-:Y:S02]  /*5670*/  IMAD.X R7, R153, 0x1, R163, P1 ;  /* 0x0000000199077824 */ /* 0x000fe400008e06a3 */
[----:B------:R-:W-:-:S04]  /*5680*/  IMAD.WIDE.U32 R6, R19, R156, R6 ;  /* 0x0000009c13067225 */ /* 0x000fc800078e0006 */
[----:B------:R-:W-:Y:S02]  /*5690*/  IMAD.IADD R7, R162, 0x1, R7 ;  /* 0x00000001a2077824 */ /* 0x000fe400078e0207 */
[----:B--2---:R-:W-:-:S05]  /*56a0*/  HADD2.F32 R12, -RZ, R157.H0_H0 ;  /* 0x2000009dff0c7230 */ /* 0x004fca0000004100 */
[----:B------:R-:W-:-:S04]  /*56b0*/  FMUL R12, R12, R16 ;  /* 0x000000100c0c7220 */ /* 0x000fc80000400000 */
[----:B---3--:R-:W-:Y:S01]  /*56c0*/  FFMA R163, R164, R2, R12 ;  /* 0x00000002a4a37223 */ /* 0x008fe2000000000c */
[----:B------:R-:W-:-:S04]  /*56d0*/  LEA R12, P1, R6, R22, 0x1 ;  /* 0x00000016060c7211 */ /* 0x000fc800078208ff */
[----:B------:R-:W-:Y:S02]  /*56e0*/  LEA.HI.X R13, R6, R23, R7, 0x1, P1 ;  /* 0x00000017060d7211 */ /* 0x000fe400008f0c07 */
[----:B------:R-:W-:Y:S02]  /*56f0*/  F2FP.F16.F32.PACK_AB R7, RZ, R163 ;  /* 0x000000a3ff07723e */ /* 0x000fe400000000ff */
[----:B------:R-:W-:Y:S02]  /*5700*/  IADD3 R6, P2, R168, R4, RZ ;  /* 0x00000004a8067210 */ /* 0x000fe40007f5e0ff */
[----:B------:R-:W-:Y:S02]  /*5710*/  PRMT R163, R7, 0x7610, R163 ;  /* 0x0000761007a37816 */ /* 0x000fe400000000a3 */
[----:B------:R-:W-:Y:S01]  /*5720*/  ISETP.GT.AND P1, PT, R0, 0x8, P3 ;  /* 0x000000080000780c */ /* 0x000fe20001f24270 */
[----:B------:R-:W-:-:S05]  /*5730*/  IMAD.X R7, R169, 0x1, R5, P2 ;  /* 0x00000001a9077824 */ /* 0x000fca00010e0605 */
[----:B------:R1:W-:Y:S07]  /*5740*/  @P0 STG.E.U16 desc[UR36][R6.64], R163 ;  /* 0x000000a306000986 */ /* 0x0003ee000c101524 */
[----:B------:R-:W-:Y:S05]  /*5750*/  @!P1 BRA `(.L_x_34) ;  /* 0x0000000000049947 */ /* 0x000fea0003800000 */
[----:B------:R2:W5:Y:S02]  /*5760*/  LDG.E.LTC128B.U16 R157, desc[UR36][R12.64+0x2] ;  /* 0x000002240c9d7981 */ /* 0x000564000c1e1520 */
.L_x_34:
[----:B------:R-:W-:Y:S05]  /*5770*/  BSYNC B1 ;  /* 0x0000000000017941 */ /* 0x000fea0003800000 */
.L_x_33:
[----:B------:R-:W3:Y:S01]  /*5780*/  LDL.LU R164, [R1+0x40c] ;  /* 0x00040c0001a47983 */ /* 0x000ee20000300800 */
[----:B-1---5:R-:W-:Y:S01]  /*5790*/  HADD2.F32 R163, -RZ, R157.H0_H0 ;  /* 0x2000009dffa37230 */ /* 0x022fe20000004100 */
[----:B------:R-:W-:Y:S01]  /*57a0*/  ISETP.GT.AND P3, PT, R3, 0x8, PT ;  /* 0x000000080300780c */ /* 0x000fe20003f64270 */
[----:B------:R-:W-:Y:S01]  /*57b0*/  BSSY B1, `(.L_x_35) ;  /* 0x000000a000017945 */ /* 0x000fe20003800000 */
[----:B------:R-:W-:Y:S02]  /*57c0*/  LOP3.LUT R17, R17, 0xfffffffb, RZ, 0xc0, !PT ;  /* 0xfffffffb11117812 */ /* 0x000fe400078ec0ff */
[----:B------:R-:W-:Y:S01]  /*57d0*/  FMUL R163, R163, R16 ;  /* 0x00000010a3a37220 */ /* 0x000fe20000400000 */
[----:B------:R-:W-:-:S08]  /*57e0*/  ISETP.GT.AND P0, PT, R0, RZ, P3 ;  /* 0x000000ff0000720c */ /* 0x000fd00001f04270 */
[----:B------:R-:W-:Y:S01]  /*57f0*/  @P3 LOP3.LUT R17, R17, 0x4, RZ, 0xfc, !PT ;  /* 0x0000000411113812 */ /* 0x000fe200078efcff */
[----:B---3--:R-:W-:-:S05]  /*5800*/  FFMA R163, R164, R2, R163 ;  /* 0x00000002a4a37223 */ /* 0x008fca00000000a3 */
[----:B------:R-:W-:-:S05]  /*5810*/  F2FP.F16.F32.PACK_AB R163, RZ, R163 ;  /* 0x000000a3ffa3723e */ /* 0x000fca00000000ff */
[----:B------:R1:W-:Y:S01]  /*5820*/  @P1 STG.E.U16 desc[UR36][R6.64+0x2], R163 ;  /* 0x000002a306001986 */ /* 0x0003e2000c101524 */
[----:B------:R-:W-:Y:S05]  /*5830*/  @!P0 BRA `(.L_x_36) ;  /* 0x0000000000048947 */ /* 0x000fea0003800000 */
[----:B------:R3:W5:Y:S02]  /*5840*/  LDG.E.LTC128B.U16 R157, desc[UR36][R14.64+0x10] ;  /* 0x000010240e9d7981 */ /* 0x000764000c1e1520 */
.L_x_36:
[----:B------:R-:W-:Y:S05]  /*5850*/  BSYNC B1 ;  /* 0x0000000000017941 */ /* 0x000fea0003800000 */
.L_x_35:
[----:B------:R-:W4:Y:S01]  /*5860*/  LDL.LU R164, [R1+0x410] ;  /* 0x0004100001a47983 */ /* 0x000f220000300800 */
[----:B-1---5:R-:W-:Y:S01]  /*5870*/  HADD2.F32 R163, -RZ, R157.H0_H0 ;  /* 0x2000009dffa37230 */ /* 0x022fe20000004100 */
[----:B------:R-:W-:Y:S01]  /*5880*/  ISETP.GT.AND P2, PT, R3, 0x9, PT ;  /* 0x000000090300780c */ /* 0x000fe20003f44270 */
[----:B------:R-:W-:Y:S01]  /*5890*/  BSSY B1, `(.L_x_37) ;  /* 0x000000a000017945 */ /* 0x000fe20003800000 */
[----:B------:R-:W-:Y:S02]  /*58a0*/  LOP3.LUT R17, R17, 0xfffffff7, RZ, 0xc0, !PT ;  /* 0xfffffff711117812 */ /* 0x000fe400078ec0ff */
[----:B------:R-:W-:Y:S01]  /*58b0*/  FMUL R163, R163, R16 ;  /* 0x00000010a3a37220 */ /* 0x000fe20000400000 */
[----:B------:R-:W-:-:S08]  /*58c0*/  ISETP.GT.AND P1, PT, R0, RZ, P2 ;  /* 0x000000ff0000720c */ /* 0x000fd00001724270 */
[----:B------:R-:W-:Y:S01]  /*58d0*/  @P2 LOP3.LUT R17, R17, 0x8, RZ, 0xfc, !PT ;  /* 0x0000000811112812 */ /* 0x000fe200078efcff */
[----:B----4-:R-:W-:-:S05]  /*58e0*/  FFMA R163, R164, R2, R163 ;  /* 0x00000002a4a37223 */ /* 0x010fca00000000a3 */
[----:B------:R-:W-:-:S05]  /*58f0*/  F2FP.F16.F32.PACK_AB R163, RZ, R163 ;  /* 0x000000a3ffa3723e */ /* 0x000fca00000000ff */
[----:B------:R1:W-:Y:S01]  /*5900*/  @P0 STG.E.U16 desc[UR36][R4.64+0x10], R163 ;  /* 0x000010a304000986 */ /* 0x0003e2000c101524 */
[----:B------:R-:W-:Y:S05]  /*5910*/  @!P1 BRA `(.L_x_38) ;  /* 0x0000000000049947 */ /* 0x000fea0003800000 */
[----:B------:R4:W5:Y:S02]  /*5920*/  LDG.E.LTC128B.U16 R157, desc[UR36][R14.64+0x12] ;  /* 0x000012240e9d7981 */ /* 0x000964000c1e1520 */
.L_x_38:
[----:B------:R-:W-:Y:S05]  /*5930*/  BSYNC B1 ;  /* 0x0000000000017941 */ /* 0x000fea0003800000 */
.L_x_37:
[----:B------:R-:W2:Y:S01]  /*5940*/  LDL.LU R164, [R1+0x414] ;  /* 0x0004140001a47983 */ /* 0x000ea20000300800 */
[----:B-1---5:R-:W-:Y:S01]  /*5950*/  HADD2.F32 R163, -RZ, R157.H0_H0 ;  /* 0x2000009dffa37230 */ /* 0x022fe20000004100 */
[----:B------:R-:W-:Y:S01]  /*5960*/  ISETP.GT.AND P0, PT, R0, 0x8, P3 ;  /* 0x000000080000780c */ /* 0x000fe20001f04270 */
[----:B------:R-:W-:Y:S03]  /*5970*/  BSSY B1, `(.L_x_39) ;  /* 0x0000007000017945 */ /* 0x000fe60003800000 */
[----:B------:R-:W-:-:S04]  /*5980*/  FMUL R163, R163, R16 ;  /* 0x00000010a3a37220 */ /* 0x000fc80000400000 */
[----:B--2---:R-:W-:-:S05]  /*5990*/  FFMA R163, R164, R2, R163 ;  /* 0x00000002a4a37223 */ /* 0x004fca00000000a3 */
[----:B------:R-:W-:-:S05]  /*59a0*/  F2FP.F16.F32.PACK_AB R163, RZ, R163 ;  /* 0x000000a3ffa3723e */ /* 0x000fca00000000ff */
[----:B------:R1:W-:Y:S01]  /*59b0*/  @P1 STG.E.U16 desc[UR36][R4.64+0x12], R163 ;  /* 0x000012a304001986 */ /* 0x0003e2000c101524 */
[----:B------:R-:W-:Y:S05]  /*59c0*/  @!P0 BRA `(.L_x_40) ;  /* 0x0000000000048947 */ /* 0x000fea0003800000 */
[----:B------:R2:W5:Y:S02]  /*59d0*/  LDG.E.LTC128B.U16 R157, desc[UR36][R12.64+0x10] ;  /* 0x000010240c9d7981 */ /* 0x000564000c1e1520 */
.L_x_40:
[----:B------:R-:W-:Y:S05]  /*59e0*/  BSYNC B1 ;  /* 0x0000000000017941 */ /* 0x000fea0003800000 */
.L_x_39:
[----:B------:R-:W3:Y:S01]  /*59f0*/  LDL.LU R164, [R1+0x418] ;  /* 0x0004180001a47983 */ /* 0x000ee20000300800 */
[----:B-1---5:R-:W-:Y:S01]  /*5a00*/  HADD2.F32 R163, -RZ, R157.H0_H0 ;  /* 0x2000009dffa37230 */ /* 0x022fe20000004100 */
[----:B------:R-:W-:Y:S01]  /*5a10*/  ISETP.GT.AND P1, PT, R0, 0x8, P2 ;  /* 0x000000080000780c */ /* 0x000fe20001724270 */
[----:B------:R-:W-:Y:S03]  /*5a20*/  BSSY B1, `(.L_x_41) ;  /* 0x0000007000017945 */ /* 0x000fe60003800000 */
[----:B------:R-:W-:-:S04]  /*5a30*/  FMUL R163, R163, R16 ;  /* 0x00000010a3a37220 */ /* 0x000fc80000400000 */
[----:B---3--:R-:W-:-:S05]  /*5a40*/  FFMA R163, R164, R2, R163 ;  /* 0x00000002a4a37223 */ /* 0x008fca00000000a3 */
[----:B------:R-:W-:-:S05]  /*5a50*/  F2FP.F16.F32.PACK_AB R163, RZ, R163 ;  /* 0x000000a3ffa3723e */ /* 0x000fca00000000ff */
[----:B------:R1:W-:Y:S01]  /*5a60*/  @P0 STG.E.U16 desc[UR36][R6.64+0x10], R163 ;  /* 0x000010a306000986 */ /* 0x0003e2000c101524 */
[----:B------:R-:W-:Y:S05]  /*5a70*/  @!P1 BRA `(.L_x_42) ;  /* 0x0000000000049947 */ /* 0x000fea0003800000 */
[----:B------:R3:W5:Y:S02]  /*5a80*/  LDG.E.LTC128B.U16 R157, desc[UR36][R12.64+0x12] ;  /* 0x000012240c9d7981 */ /* 0x000764000c1e1520 */
.L_x_42:
[----:B------:R-:W-:Y:S05]  /*5a90*/  BSYNC B1 ;  /* 0x0000000000017941 */ /* 0x000fea0003800000 */
.L_x_41:
[----:B------:R-:W2:Y:S01]  /*5aa0*/  LDL.LU R164, [R1+0x41c] ;  /* 0x00041c0001a47983 */ /* 0x000ea20000300800 */
[----:B-1---5:R-:W-:Y:S01]  /*5ab0*/  HADD2.F32 R163, -RZ, R157.H0_H0 ;  /* 0x2000009dffa37230 */ /* 0x022fe20000004100 */
[----:B------:R-:W-:Y:S01]  /*5ac0*/  ISETP.GT.AND P2, PT, R3, 0x10, PT ;  /* 0x000000100300780c */ /* 0x000fe20003f44270 */
[----:B------:R-:W-:Y:S01]  /*5ad0*/  BSSY B1, `(.L_x_43) ;  /* 0x000000a000017945 */ /* 0x000fe20003800000 */
[----:B------:R-:W-:Y:S02]  /*5ae0*/  LOP3.LUT R17, R17, 0xffffffef, RZ, 0xc0, !PT ;  /* 0xffffffef11117812 */ /* 0x000fe400078ec0ff */
[----:B------:R-:W-:Y:S01]  /*5af0*/  FMUL R163, R163, R16 ;  /* 0x00000010a3a37220 */ /* 0x000fe20000400000 */
[----:B------:R-:W-:-:S08]  /*5b00*/  ISETP.GT.AND P0, PT, R0, RZ, P2 ;  /* 0x000000ff0000720c */ /* 0x000fd00001704270 */
[----:B------:R-:W-:Y:S01]  /*5b10*/  @P2 LOP3.LUT R17, R17, 0x10, RZ, 0xfc, !PT ;  /* 0x0000001011112812 */ /* 0x000fe200078efcff */
[----:B--2---:R-:W-:-:S05]  /*5b20*/  FFMA R163, R164, R2, R163 ;  /* 0x00000002a4a37223 */ /* 0x004fca00000000a3 */
[----:B------:R-:W-:-:S05]  /*5b30*/  F2FP.F16.F32.PACK_AB R163, RZ, R163 ;  /* 0x000000a3ffa3723e */ /* 0x000fca00000000ff */
[----:B------:R1:W-:Y:S01]  /*5b40*/  @P1 STG.E.U16 desc[UR36][R6.64+0x12], R163 ;  /* 0x000012a306001986 */ /* 0x0003e2000c101524 */
[----:B------:R-:W-:Y:S05]  /*5b50*/  @!P0 BRA `(.L_x_44) ;  /* 0x0000000000048947 */ /* 0x000fea0003800000 */
[----:B------:R2:W5:Y:S02]  /*5b60*/  LDG.E.LTC128B.U16 R157, desc[UR36][R14.64+0x20] ;  /* 0x000020240e9d7981 */ /* 0x000564000c1e1520 */
.L_x_44:
[----:B------:R-:W-:Y:S05]  /*5b70*/  BSYNC B1 ;  /* 0x0000000000017941 */ /* 0x000fea0003800000 */
.L_x_43:
[----:B------:R-:W3:Y:S01]  /*5b80*/  LDL.LU R164, [R1+0x420] ;  /* 0x0004200001a47983 */ /* 0x000ee20000300800 */
[----:B-1---5:R-:W-:Y:S01]  /*5b90*/  HADD2.F32 R163, -RZ, R157.H0_H0 ;  /* 0x2000009dffa37230 */ /* 0x022fe20000004100 */
[----:B------:R-:W-:Y:S01]  /*5ba0*/  ISETP.GT.AND P1, PT, R3, 0x11, PT ;  /* 0x000000110300780c */ /* 0x000fe20003f24270 */
[----:B------:R-:W-:Y:S01]  /*5bb0*/  BSSY B1, `(.L_x_45) ;  /* 0x000000a000017945 */ /* 0x000fe20003800000 */
[----:B------:R-:W-:Y:S02]  /*5bc0*/  LOP3.LUT R18, R18, 0xfbffffff, RZ, 0xc0, !PT ;  /* 0xfbffffff12127812 */ /* 0x000fe400078ec0ff */
[----:B------:R-:W-:-:S09]  /*5bd0*/  FMUL R163, R163, R16 ;  /* 0x00000010a3a37220 */ /* 0x000fd20000400000 */
[----:B------:R-:W-:Y:S01]  /*5be0*/  @P1 LOP3.LUT R18, R18, 0x4000000, RZ, 0xfc, !PT ;  /* 0x0400000012121812 */ /* 0x000fe200078efcff */
[----:B---3--:R-:W-:-:S05]  /*5bf0*/  FFMA R163, R164, R2, R163 ;  /* 0x00000002a4a37223 */ /* 0x008fca00000000a3 */
[----:B------:R-:W-:-:S05]  /*5c00*/  F2FP.F16.F32.PACK_AB R163, RZ, R163 ;  /* 0x000000a3ffa3723e */ /* 0x000fca00000000ff */
[----:B------:R1:W-:Y:S01]  /*5c10*/  @P0 STG.E.U16 desc[UR36][R4.64+0x20], R163 ;  /* 0x000020a304000986 */ /* 0x0003e2000c101524 */
[----:B------:R-:W-:-:S13]  /*5c20*/  ISETP.GT.AND P0, PT, R0, RZ, P1 ;  /* 0x000000ff0000720c */ /* 0x000fda0000f04270 */
[----:B-1----:R-:W-:Y:S05]  /*5c30*/  @!P0 BRA `(.L_x_46) ;  /* 0x0000000000048947 */ /* 0x002fea0003800000 */
[----:B------:R1:W5:Y:S02]  /*5c40*/  LDG.E.LTC128B.U16 R157, desc[UR36][R14.64+0x22] ;  /* 0x000022240e9d7981 */ /* 0x000364000c1e1520 */
.L_x_46:
[----:B------:R-:W-:Y:S05]  /*5c50*/  BSYNC B1 ;  /* 0x0000000000017941 */ /* 0x000fea0003800000 */
.L_x_45:
[----:B------:R-:W3:Y:S01]  /*5c60*/  LDL.LU R164, [R1+0x424] ;  /* 0x0004240001a47983 */ /* 0x000ee20000300800 */
[----:B-----5:R-:W-:Y:S01]  /*5c70*/  HADD2.F32 R163, -RZ, R157.H0_H0 ;  /* 0x2000009dffa37230 */ /* 0x020fe20000004100 */
[----:B------:R-:W-:Y:S04]  /*5c80*/  BSSY B1, `(.L_x_47) ;  /* 0x0000008000017945 */ /* 0x000fe80003800000 */
[----:B------:R-:W-:-:S04]  /*5c90*/  FMUL R163, R163, R16 ;  /* 0x00000010a3a37220 */ /* 0x000fc80000400000 */
[----:B---3--:R-:W-:-:S05]  /*5ca0*/  FFMA R163, R164, R2, R163 ;  /* 0x00000002a4a37223 */ /* 0x008fca00000000a3 */
[----:B------:R-:W-:-:S05]  /*5cb0*/  F2FP.F16.F32.PACK_AB R163, RZ, R163 ;  /* 0x000000a3ffa3723e */ /* 0x000fca00000000ff */
[----:B------:R3:W-:Y:S01]  /*5cc0*/  @P0 STG.E.U16 desc[UR36][R4.64+0x22], R163 ;  /* 0x000022a304000986 */ /* 0x0007e2000c101524 */
[----:B------:R-:W-:-:S13]  /*5cd0*/  ISETP.GT.AND P0, PT, R0, 0x8, P2 ;  /* 0x000000080000780c */ /* 0x000fda0001704270 */
[----:B---3--:R-:W-:Y:S05]  /*5ce0*/  @!P0 BRA `(.L_x_48) ;  /* 0x0000000000048947 */ /* 0x008fea0003800000 */
[----:B------:R3:W5:Y:S02]  /*5cf0*/  LDG.E.LTC128B.U16 R157, desc[UR36][R12.64+0x20] ;  /* 0x000020240c9d7981 */ /* 0x000764000c1e1520 */
.L_x_48:
[----:B------:R-:W-:Y:S05]  /*5d00*/  BSYNC B1 ;  /* 0x0000000000017941 */ /* 0x000fea0003800000 */
.L_x_47:
[----:B------:R-:W2:Y:S01]  /*5d10*/  LDL.LU R164, [R1+0x428] ;  /* 0x0004280001a47983 */ /* 0x000ea20000300800 */
[----:B-----5:R-:W-:Y:S01]  /*5d20*/  HADD2.F32 R163, -RZ, R157.H0_H0 ;  /* 0x2000009dffa37230 */ /* 0x020fe20000004100 */
[----:B------:R-:W-:Y:S04]  /*5d30*/  BSSY B1, `(.L_x_49) ;  /* 0x0000008000017945 */ /* 0x000fe80003800000 */
[----:B------:R-:W-:-:S04]  /*5d40*/  FMUL R163, R163, R16 ;  /* 0x00000010a3a37220 */ /* 0x000fc80000400000 */
[----:B--2---:R-:W-:-:S05]  /*5d50*/  FFMA R163, R164, R2, R163 ;  /* 0x00000002a4a37223 */ /* 0x004fca00000000a3 */
[----:B------:R-:W-:-:S05]  /*5d60*/  F2FP.F16.F32.PACK_AB R163, RZ, R163 ;  /* 0x000000a3ffa3723e */ /* 0x000fca00000000ff */
[----:B------:R2:W-:Y:S01]  /*5d70*/  @P0 STG.E.U16 desc[UR36][R6.64+0x20], R163 ;  /* 0x000020a306000986 */ /* 0x0005e2000c101524 */
[----:B------:R-:W-:-:S13]  /*5d80*/  ISETP.GT.AND P0, PT, R0, 0x8, P1 ;  /* 0x000000080000780c */ /* 0x000fda0000f04270 */
[----:B--2---:R-:W-:Y:S05]  /*5d90*/  @!P0 BRA `(.L_x_50) ;  /* 0x0000000000048947 */ /* 0x004fea0003800000 */
[----:B------:R2:W5:Y:S02]  /*5da0*/  LDG.E.LTC128B.U16 R157, desc[UR36][R12.64+0x22] ;  /* 0x000022240c9d7981 */ /* 0x000564000c1e1520 */
.L_x_50:
[----:B------:R-:W-:Y:S05]  /*5db0*/  BSYNC B1 ;  /* 0x0000000000017941 */ /* 0x000fea0003800000 */
.L_x_49:
[----:B------:R-:W3:Y:S01]  /*5dc0*/  LDL.LU R164, [R1+0x42c] ;  /* 0x00042c0001a47983 */ /* 0x000ee20000300800 */
[----:B-----5:R-:W-:Y:S01]  /*5dd0*/  HADD2.F32 R163, -RZ, R157.H0_H0 ;  /* 0x2000009dffa37230 */ /* 0x020fe20000004100 */
        /* <DEDUP_REMOVED lines=9> */
[----:B---3--:R-:W-:Y:S05]  /*5e70*/  @!P0 BRA `(.L_x_52) ;  /* 0x0000000000048947 */ /* 0x008fea0003800000 */
[----:B------:R3:W5:Y:S02]  /*5e80*/  LDG.E.LTC128B.U16 R157, desc[UR36][R14.64+0x30] ;  /* 0x000030240e9d7981 */ /* 0x000764000c1e1520 */
.L_x_52:
[----:B------:R-:W-:Y:S05]  /*5e90*/  BSYNC B1 ;  /* 0x0000000000017941 */ /* 0x000fea0003800000 */
.L_x_51:
[----:B------:R-:W2:Y:S01]  /*5ea0*/  LDL.LU R164, [R1+0x430] ;  /* 0x0004300001a47983 */ /* 0x000ea20000300800 */
[----:B-----5:R-:W-:Y:S01]  /*5eb0*/  HADD2.F32 R163, -RZ, R157.H0_H0 ;  /* 0x2000009dffa37230 */ /* 0x020fe20000004100 */
[----:B------:R-:W-:Y:S01]  /*5ec0*/  ISETP.GT.AND P1, PT, R3, 0x19, PT ;  /* 0x000000190300780c */ /* 0x000fe20003f24270 */
[----:B------:R-:W-:Y:S01]  /*5ed0*/  BSSY B1, `(.L_x_53) ;  /* 0x000000a000017945 */ /* 0x000fe20003800000 */
[----:B------:R-:W-:Y:S02]  /*5ee0*/  LOP3.LUT R18, R18, 0xfeffffff, RZ, 0xc0, !PT ;  /* 0xfeffffff12127812 */ /* 0x000fe400078ec0ff */
[----:B------:R-:W-:-:S09]  /*5ef0*/  FMUL R163, R163, R16 ;  /* 0x00000010a3a37220 */ /* 0x000fd20000400000 */
[----:B------:R-:W-:Y:S01]  /*5f00*/  @P1 LOP3.LUT R18, R18, 0x1000000, RZ, 0xfc, !PT ;  /* 0x0100000012121812 */ /* 0x000fe200078efcff */
[----:B--2---:R-:W-:-:S05]  /*5f10*/  FFMA R163, R164, R2, R163 ;  /* 0x00000002a4a37223 */ /* 0x004fca00000000a3 */
[----:B------:R-:W-:-:S05]  /*5f20*/  F2FP.F16.F32.PACK_AB R163, RZ, R163 ;  /* 0x000000a3ffa3723e */ /* 0x000fca00000000ff */
[----:B------:R2:W-:Y:S01]  /*5f30*/  @P0 STG.E.U16 desc[UR36][R4.64+0x30], R163 ;  /* 0x000030a304000986 */ /* 0x0005e2000c101524 */
[----:B------:R-:W-:-:S13]  /*5f40*/  ISETP.GT.AND P0, PT, R0, RZ, P1 ;  /* 0x000000ff0000720c */ /* 0x000fda0000f04270 */
[----:B--2---:R-:W-:Y:S05]  /*5f50*/  @!P0 BRA `(.L_x_54) ;  /* 0x0000000000048947 */ /* 0x004fea0003800000 */
[----:B------:R2:W5:Y:S02]  /*5f60*/  LDG.E.LTC128B.U16 R157, desc[UR36][R14.64+0x32] ;  /* 0x000032240e9d7981 */ /* 0x000564000c1e1520 */
.L_x_54:
[----:B------:R-:W-:Y:S05]  /*5f70*/  BSYNC B1 ;  /* 0x0000000000017941 */ /* 0x000fea0003800000 */
.L_x_53:
        /* <DEDUP_REMOVED lines=10> */
.L_x_56:
[----:B------:R-:W-:Y:S05]  /*6020*/  BSYNC B1 ;  /* 0x0000000000017941 */ /* 0x000fea0003800000 */
.L_x_55:
        /* <DEDUP_REMOVED lines=10> */
.L_x_58:
[----:B------:R-:W-:Y:S05]  /*60d0*/  BSYNC B1 ;  /* 0x0000000000017941 */ /* 0x000fea0003800000 */
.L_x_57:
        /* <DEDUP_REMOVED lines=13> */
.L_x_60:
[----:B------:R-:W-:Y:S05]  /*61b0*/  BSYNC B1 ;  /* 0x0000000000017941 */ /* 0x000fea0003800000 */
.L_x_59:
        /* <DEDUP_REMOVED lines=13> */
.L_x_62:
[----:B------:R-:W-:Y:S05]  /*6290*/  BSYNC B1 ;  /* 0x0000000000017941 */ /* 0x000fea0003800000 */
.L_x_61:
        /* <DEDUP_REMOVED lines=10> */
.L_x_64:
[----:B------:R-:W-:Y:S05]  /*6340*/  BSYNC B1 ;  /* 0x0000000000017941 */ /* 0x000fea0003800000 */
.L_x_63:
        /* <DEDUP_REMOVED lines=10> */
.L_x_66:
[----:B------:R-:W-:Y:S05]  /*63f0*/  BSYNC B1 ;  /* 0x0000000000017941 */ /* 0x000fea0003800000 */
.L_x_65:
        /* <DEDUP_REMOVED lines=13> */
.L_x_68:
[----:B------:R-:W-:Y:S05]  /*64d0*/  BSYNC B1 ;  /* 0x0000000000017941 */ /* 0x000fea0003800000 */
.L_x_67:
        /* <DEDUP_REMOVED lines=13> */
.L_x_70:
[----:B------:R-:W-:Y:S05]  /*65b0*/  BSYNC B1 ;  /* 0x0000000000017941 */ /* 0x000fea0003800000 */
.L_x_69:
        /* <DEDUP_REMOVED lines=10> */
.L_x_72:
[----:B------:R-:W-:Y:S05]  /*6660*/  BSYNC B1 ;  /* 0x0000000000017941 */ /* 0x000fea0003800000 */
.L_x_71:
[----:B------:R-:W2:Y:S01]  /*6670*/  LDL.LU R164, [R1+0x458] ;  /* 0x0004580001a47983 */ /* 0x000ea20000300800 */
[----:B-----5:R-:W-:Y:S01]  /*6680*/  HADD2.F32 R163, -RZ, R157.H0_H0 ;  /* 0x2000009dffa37230 */ /* 0x020fe20000004100 */
[----:B------:R-:W-:Y:S04]  /*6690*/  BSSY B1, `(.L_x_73) ;  /* 0x0000009000017945 */ /* 0x000fe80003800000 */
[----:B------:R-:W-:-:S04]  /*66a0*/  FMUL R163, R163, R16 ;  /* 0x00000010a3a37220 */ /* 0x000fc80000400000 */
[----:B--2---:R-:W-:-:S05]  /*66b0*/  FFMA R163, R164, R2, R163 ;  /* 0x00000002a4a37223 */ /* 0x004fca00000000a3 */
[----:B------:R-:W-:-:S05]  /*66c0*/  F2FP.F16.F32.PACK_AB R163, RZ, R163 ;  /* 0x000000a3ffa3723e */ /* 0x000fca00000000ff */
[----:B------:R2:W-:Y:S01]  /*66d0*/  @P0 STG.E.U16 desc[UR36][R6.64+0x50], R163 ;  /* 0x000050a306000986 */ /* 0x0005e2000c101524 */
[----:B------:R-:W-:Y:S02]  /*66e0*/  ISETP.GT.AND P0, PT, R0, 0x8, P1 ;  /* 0x000000080000780c */ /* 0x000fe40000f04270 */
[----:B--2---:R-:W-:-:S11]  /*66f0*/  PRMT R163, R157, 0x7610, R163 ;  /* 0x000076109da37816 */ /* 0x004fd600000000a3 */
[----:B------:R-:W-:Y:S05]  /*6700*/  @!P0 BRA `(.L_x_74) ;  /* 0x0000000000048947 */ /* 0x000fea0003800000 */
[----:B------:R2:W5:Y:S02]  /*6710*/  LDG.E.LTC128B.U16 R163, desc[UR36][R12.64+0x52] ;  /* 0x000052240ca37981 */ /* 0x000564000c1e1520 */
.L_x_74:
[----:B------:R-:W-:Y:S05]  /*6720*/  BSYNC B1 ;  /* 0x0000000000017941 */ /* 0x000fea0003800000 */
.L_x_73:
        /* <DEDUP_REMOVED lines=9> */
[----:B------:R3:W-:Y:S02]  /*67c0*/  @P0 STG.E.U16 desc[UR36][R6.64+0x52], R157 ;  /* 0x0000529d06000986 */ /* 0x0007e4000c101524 */
[----:B---3--:R-:W-:-:S05]  /*67d0*/  IADD3 R157, P0, R10, 0x80, RZ ;  /* 0x000000800a9d7810 */ /* 0x008fca0007f1e0ff */
[----:B------:R-:W-:Y:S02]  /*67e0*/  IMAD.X R10, RZ, RZ, R11, P0 ;  /* 0x000000ffff0a7224 */ /* 0x000fe400000e060b */
[----:B------:R-:W-:-:S04]  /*67f0*/  IMAD.WIDE.U32 R164, R157, R8, R160 ;  /* 0x000000089da47225 */ /* 0x000fc800078e00a0 */
[----:B------:R-:W-:-:S04]  /*6800*/  IMAD R10, R10, R8, RZ ;  /* 0x000000080a0a7224 */ /* 0x000fc800078e02ff */
[C---:B------:R-:W-:Y:S02]  /*6810*/  IMAD R159, R157.reuse, R9, R10 ;  /* 0x000000099d9f7224 */ /* 0x040fe400078e020a */
[----:B------:R-:W-:-:S04]  /*6820*/  IMAD.WIDE.U32 R10, R157, R8, R154 ;  /* 0x000000089d0a7225 */ /* 0x000fc800078e009a */
[----:B------:R-:W-:Y:S01]  /*6830*/  IMAD.IADD R9, R11, 0x1, R159 ;  /* 0x000000010b097824 */ /* 0x000fe200078e029f */
[----:B------:R-:W-:Y:S01]  /*6840*/  LEA R166, P0, R10, R22, 0x1 ;  /* 0x000000160aa67211 */ /* 0x000fe200078008ff */
[----:B------:R-:W-:-:S03]  /*6850*/  IMAD.IADD R154, R159, 0x1, R165 ;  /* 0x000000019f9a7824 */ /* 0x000fc600078e02a5 */
[----:B------:R-:W-:Y:S01]  /*6860*/  LEA.HI.X R167, R10, R23, R9, 0x1, P0 ;  /* 0x000000170aa77211 */ /* 0x000fe200000f0c09 */
[----:B------:R-:W-:Y:S01]  /*6870*/  IMAD.WIDE.U32 R8, R157, R8, R152 ;  /* 0x000000089d087225 */ /* 0x000fe200078e0098 */
[----:B------:R-:W-:-:S03]  /*6880*/  IADD3 R160, P0, R152, R164, RZ ;  /* 0x000000a498a07210 */ /* 0x000fc60007f1e0ff */
[----:B------:R-:W-:Y:S02]  /*6890*/  IMAD.IADD R9, R159, 0x1, R9 ;  /* 0x000000019f097824 */ /* 0x000fe400078e0209 */
[----:B------:R-:W-:Y:S02]  /*68a0*/  IMAD.X R161, R153, 0x1, R154, P0 ;  /* 0x0000000199a17824 */ /* 0x000fe400000e069a */
[----:B------:R-:W-:-:S04]  /*68b0*/  IMAD.WIDE.U32 R8, R19, R156, R8 ;  /* 0x0000009c13087225 */ /* 0x000fc800078e0008 */
[----:B------:R-:W-:Y:S01]  /*68c0*/  IMAD.IADD R9, R162, 0x1, R9 ;  /* 0x00000001a2097824 */ /* 0x000fe200078e0209 */
[C---:B------:R-:W-:Y:S01]  /*68d0*/  LEA R10, P0, R8.reuse, R22, 0x1 ;  /* 0x00000016080a7211 */ /* 0x040fe200078008ff */
[----:B------:R-:W-:Y:S01]  /*68e0*/  IMAD.WIDE.U32 R156, R19, R156, R160 ;  /* 0x0000009c139c7225 */ /* 0x000fe200078e00a0 */
[----:B------:R-:W-:Y:S02]  /*68f0*/  PRMT R19, R163, 0x7610, R19 ;  /* 0x00007610a3137816 */ /* 0x000fe40000000013 */
[----:B------:R-:W-:Y:S01]  /*6900*/  LEA.HI.X R11, R8, R23, R9, 0x1, P0 ;  /* 0x00000017080b7211 */ /* 0x000fe200000f0c09 */
[----:B------:R-:W-:Y:S01]  /*6910*/  IMAD.IADD R162, R162, 0x1, R157 ;  /* 0x00000001a2a27824 */ /* 0x000fe200078e029d */
[----:B------:R-:W-:-:S04]  /*6920*/  LEA R8, P0, R156, R22, 0x1 ;  /* 0x000000169c087211 */ /* 0x000fc800078008ff */
[----:B------:R-:W-:Y:S02]  /*6930*/  LEA.HI.X R9, R156, R23, R162, 0x1, P0 ;  /* 0x000000179c097211 */ /* 0x000fe400000f0ca2 */
[----:B------:R-:W-:-:S05]  /*6940*/  IADD3 R158, P0, R158, R164, RZ ;  /* 0x000000a49e9e7210 */ /* 0x000fca0007f1e0ff */
[----:B------:R-:W-:Y:S01]  /*6950*/  IMAD.X R154, R154, 0x1, R155, P0 ;  /* 0x000000019a9a7824 */ /* 0x000fe200000e069b */
[----:B------:R-:W-:-:S04]  /*6960*/  LEA R152, P0, R158, R22, 0x1 ;  /* 0x000000169e987211 */ /* 0x000fc800078008ff */
[----:B------:R-:W-:Y:S02]  /*6970*/  LEA.HI.X R153, R158, R23, R154, 0x1, P0 ;  /* 0x000000179e997211 */ /* 0x000fe400000f0c9a */
[----:B------:R-:W-:-:S13]  /*6980*/  ISETP.GT.AND P0, PT, R0, RZ, P2 ;  /* 0x000000ff0000720c */ /* 0x000fda0001704270 */
[----:B------:R-:W-:Y:S05]  /*6990*/  @!P0 BRA `(.L_x_76) ;  /* 0x0000000000048947 */ /* 0x000fea0003800000 */
[----:B------:R3:W5:Y:S02]  /*69a0*/  LDG.E.LTC128B.U16 R19, desc[UR36][R14.64+0x60] ;  /* 0x000060240e137981 */ /* 0x000764000c1e1520 */
.L_x_76:
[----:B------:R-:W-:Y:S05]  /*69b0*/  BSYNC B1 ;  /* 0x0000000000017941 */ /* 0x000fea0003800000 */
.L_x_75:
        /* <DEDUP_REMOVED lines=13> */
.L_x_78:
[----:B------:R-:W-:Y:S05]  /*6a90*/  BSYNC B1 ;  /* 0x0000000000017941 */ /* 0x000fea0003800000 */
.L_x_77:
        /* <DEDUP_REMOVED lines=10> */
.L_x_80:
[----:B------:R-:W-:Y:S05]  /*6b40*/  BSYNC B1 ;  /* 0x0000000000017941 */ /* 0x000fea0003800000 */
.L_x_79:
        /* <DEDUP_REMOVED lines=10> */
.L_x_82:
[----:B------:R-:W-:Y:S05]  /*6bf0*/  BSYNC B1 ;  /* 0x0000000000017941 */ /* 0x000fea0003800000 */
.L_x_81:
        /* <DEDUP_REMOVED lines=13> */
.L_x_84:
[----:B------:R-:W-:Y:S05]  /*6cd0*/  BSYNC B1 ;  /* 0x0000000000017941 */ /* 0x000fea0003800000 */
.L_x_83:
        /* <DEDUP_REMOVED lines=13> */
.L_x_86:
[----:B------:R-:W-:Y:S05]  /*6db0*/  BSYNC B1 ;  /* 0x0000000000017941 */ /* 0x000fea0003800000 */
.L_x_85:
        /* <DEDUP_REMOVED lines=10> */
.L_x_88:
[----:B------:R-:W-:Y:S05]  /*6e60*/  BSYNC B1 ;  /* 0x0000000000017941 */ /* 0x000fea0003800000 */
.L_x_87:
        /* <DEDUP_REMOVED lines=10> */
.L_x_90:
[----:B------:R-:W-:Y:S05]  /*6f10*/  BSYNC B1 ;  /* 0x0000000000017941 */ /* 0x000fea0003800000 */
.L_x_89:
        /* <DEDUP_REMOVED lines=13> */
.L_x_92:
[----:B------:R-:W-:Y:S05]  /*6ff0*/  BSYNC B1 ;  /* 0x0000000000017941 */ /* 0x000fea0003800000 */
.L_x_91:
        /* <DEDUP_REMOVED lines=13> */
.L_x_94:
[----:B------:R-:W-:Y:S05]  /*70d0*/  BSYNC B1 ;  /* 0x0000000000017941 */ /* 0x000fea0003800000 */
.L_x_93:
        /* <DEDUP_REMOVED lines=10> */
.L_x_96:
[----:B------:R-:W-:Y:S05]  /*7180*/  BSYNC B1 ;  /* 0x0000000000017941 */ /* 0x000fea0003800000 */
.L_x_95:
        /* <DEDUP_REMOVED lines=10> */
.L_x_98:
[----:B------:R-:W-:Y:S05]  /*7230*/  BSYNC B1 ;  /* 0x0000000000017941 */ /* 0x000fea0003800000 */
.L_x_97:
        /* <DEDUP_REMOVED lines=13> */
.L_x_100:
[----:B------:R-:W-:Y:S05]  /*7310*/  BSYNC B1 ;  /* 0x0000000000017941 */ /* 0x000fea0003800000 */
.L_x_99:
        /* <DEDUP_REMOVED lines=13> */
.L_x_102:
[----:B------:R-:W-:Y:S05]  /*73f0*/  BSYNC B1 ;  /* 0x0000000000017941 */ /* 0x000fea0003800000 */
.L_x_101:
        /* <DEDUP_REMOVED lines=10> */
.L_x_104:
[----:B------:R-:W-:Y:S05]  /*74a0*/  BSYNC B1 ;  /* 0x0000000000017941 */ /* 0x000fea0003800000 */
.L_x_103:
        /* <DEDUP_REMOVED lines=10> */
.L_x_106:
[----:B------:R-:W-:Y:S05]  /*7550*/  BSYNC B1 ;  /* 0x0000000000017941 */ /* 0x000fea0003800000 */
.L_x_105:
        /* <DEDUP_REMOVED lines=13> */
.L_x_108:
[----:B------:R-:W-:Y:S05]  /*7630*/  BSYNC B1 ;  /* 0x0000000000017941 */ /* 0x000fea0003800000 */
.L_x_107:
        /* <DEDUP_REMOVED lines=13> */
.L_x_110:
[----:B------:R-:W-:Y:S05]  /*7710*/  BSYNC B1 ;  /* 0x0000000000017941 */ /* 0x000fea0003800000 */
.L_x_109:
        /* <DEDUP_REMOVED lines=10> */
.L_x_112:
[----:B------:R-:W-:Y:S05]  /*77c0*/  BSYNC B1 ;  /* 0x0000000000017941 */ /* 0x000fea0003800000 */
.L_x_111:
        /* <DEDUP_REMOVED lines=10> */
.L_x_114:
[----:B------:R-:W-:Y:S05]  /*7870*/  BSYNC B1 ;  /* 0x0000000000017941 */ /* 0x000fea0003800000 */
.L_x_113:
        /* <DEDUP_REMOVED lines=13> */
.L_x_116:
[----:B------:R-:W-:Y:S05]  /*7950*/  BSYNC B1 ;  /* 0x0000000000017941 */ /* 0x000fea0003800000 */
.L_x_115:
        /* <DEDUP_REMOVED lines=13> */
.L_x_118:
[----:B------:R-:W-:Y:S05]  /*7a30*/  BSYNC B1 ;  /* 0x0000000000017941 */ /* 0x000fea0003800000 */
.L_x_117:
        /* <DEDUP_REMOVED lines=10> */
.L_x_120:
[----:B------:R-:W-:Y:S05]  /*7ae0*/  BSYNC B1 ;  /* 0x0000000000017941 */ /* 0x000fea0003800000 */
.L_x_119:
        /* <DEDUP_REMOVED lines=10> */
.L_x_122:
[----:B------:R-:W-:Y:S05]  /*7b90*/  BSYNC B1 ;  /* 0x0000000000017941 */ /* 0x000fea0003800000 */
.L_x_121:
        /* <DEDUP_REMOVED lines=13> */
.L_x_124:
[----:B------:R-:W-:Y:S05]  /*7c70*/  BSYNC B1 ;  /* 0x0000000000017941 */ /* 0x000fea0003800000 */
.L_x_123:
        /* <DEDUP_REMOVED lines=13> */
.L_x_126:
[----:B------:R-:W-:Y:S05]  /*7d50*/  BSYNC B1 ;  /* 0x0000000000017941 */ /* 0x000fea0003800000 */
.L_x_125:
        /* <DEDUP_REMOVED lines=10> */
.L_x_128:
[----:B------:R-:W-:Y:S05]  /*7e00*/  BSYNC B1 ;  /* 0x0000000000017941 */ /* 0x000fea0003800000 */
.L_x_127:
        /* <DEDUP_REMOVED lines=10> */
.L_x_130:
[----:B------:R-:W-:Y:S05]  /*7eb0*/  BSYNC B1 ;  /* 0x0000000000017941 */ /* 0x000fea0003800000 */
.L_x_129:
        /* <DEDUP_REMOVED lines=13> */
.L_x_132:
[----:B------:R-:W-:Y:S05]  /*7f90*/  BSYNC B1 ;  /* 0x0000000000017941 */ /* 0x000fea0003800000 */
.L_x_131:
        /* <DEDUP_REMOVED lines=13> */
.L_x_134:
[----:B------:R-:W-:Y:S05]  /*8070*/  BSYNC B1 ;  /* 0x0000000000017941 */ /* 0x000fea0003800000 */
.L_x_133:
        /* <DEDUP_REMOVED lines=10> */
.L_x_136:
[----:B------:R-:W-:Y:S05]  /*8120*/  BSYNC B1 ;  /* 0x0000000000017941 */ /* 0x000fea0003800000 */
.L_x_135:
        /* <DEDUP_REMOVED lines=10> */
.L_x_138:
[----:B------:R-:W-:Y:S05]  /*81d0*/  BSYNC B1 ;  /* 0x0000000000017941 */ /* 0x000fea0003800000 */
.L_x_137:
        /* <DEDUP_REMOVED lines=13> */
.L_x_140:
[----:B------:R-:W-:Y:S05]  /*82b0*/  BSYNC B1 ;  /* 0x0000000000017941 */ /* 0x000fea0003800000 */
.L_x_139:
        /* <DEDUP_REMOVED lines=13> */
.L_x_142:
[----:B------:R-:W-:Y:S05]  /*8390*/  BSYNC B1 ;  /* 0x0000000000017941 */ /* 0x000fea0003800000 */
.L_x_141:
        /* <DEDUP_REMOVED lines=10> */
.L_x_144:
[----:B------:R-:W-:Y:S05]  /*8440*/  BSYNC B1 ;  /* 0x0000000000017941 */ /* 0x000fea0003800000 */
.L_x_143:
        /* <DEDUP_REMOVED lines=10> */
.L_x_146:
[----:B------:R-:W-:Y:S05]  /*84f0*/  BSYNC B1 ;  /* 0x0000000000017941 */ /* 0x000fea0003800000 */
.L_x_145:
        /* <DEDUP_REMOVED lines=13> */
.L_x_148:
[----:B------:R-:W-:Y:S05]  /*85d0*/  BSYNC B1 ;  /* 0x0000000000017941 */ /* 0x000fea0003800000 */
.L_x_147:
        /* <DEDUP_REMOVED lines=13> */
.L_x_150:
[----:B------:R-:W-:Y:S05]  /*86b0*/  BSYNC B1 ;  /* 0x0000000000017941 */ /* 0x000fea0003800000 */
.L_x_149:
        /* <DEDUP_REMOVED lines=10> */
.L_x_152:
[----:B------:R-:W-:Y:S05]  /*8760*/  BSYNC B1 ;  /* 0x0000000000017941 */ /* 0x000fea0003800000 */
.L_x_151:
        /* <DEDUP_REMOVED lines=10> */
.L_x_154:
[----:B------:R-:W-:Y:S05]  /*8810*/  BSYNC B1 ;  /* 0x0000000000017941 */ /* 0x000fea0003800000 */
.L_x_153:
        /* <DEDUP_REMOVED lines=13> */
.L_x_156:
[----:B------:R-:W-:Y:S05]  /*88f0*/  BSYNC B1 ;  /* 0x0000000000017941 */ /* 0x000fea0003800000 */
.L_x_155:
        /* <DEDUP_REMOVED lines=13> */
.L_x_158:
[----:B------:R-:W-:Y:S05]  /*89d0*/  BSYNC B1 ;  /* 0x0000000000017941 */ /* 0x000fea0003800000 */
.L_x_157:
        /* <DEDUP_REMOVED lines=10> */
.L_x_160:
[----:B------:R-:W-:Y:S05]  /*8a80*/  BSYNC B1 ;  /* 0x0000000000017941 */ /* 0x000fea0003800000 */
.L_x_159:
        /* <DEDUP_REMOVED lines=10> */
.L_x_162:
[----:B------:R-:W-:Y:S05]  /*8b30*/  BSYNC B1 ;  /* 0x0000000000017941 */ /* 0x000fea0003800000 */
.L_x_161:
        /* <DEDUP_REMOVED lines=13> */
.L_x_164:
[----:B------:R-:W-:Y:S05]  /*8c10*/  BSYNC B1 ;  /* 0x0000000000017941 */ /* 0x000fea0003800000 */
.L_x_163:
        /* <DEDUP_REMOVED lines=13> */
.L_x_166:
[----:B------:R-:W-:Y:S05]  /*8cf0*/  BSYNC B1 ;  /* 0x0000000000017941 */ /* 0x000fea0003800000 */
.L_x_165:
        /* <DEDUP_REMOVED lines=10> */
.L_x_168:
[----:B------:R-:W-:Y:S05]  /*8da0*/  BSYNC B1 ;  /* 0x0000000000017941 */ /* 0x000fea0003800000 */
.L_x_167:
        /* <DEDUP_REMOVED lines=10> */
.L_x_170:
[----:B------:R-:W-:Y:S05]  /*8e50*/  BSYNC B1 ;  /* 0x0000000000017941 */ /* 0x000fea0003800000 */
.L_x_169:
        /* <DEDUP_REMOVED lines=13> */
.L_x_172:
[----:B------:R-:W-:Y:S05]  /*8f30*/  BSYNC B1 ;  /* 0x0000000000017941 */ /* 0x000fea0003800000 */
.L_x_171:
        /* <DEDUP_REMOVED lines=13> */
.L_x_174:
[----:B------:R-:W-:Y:S05]  /*9010*/  BSYNC B1 ;  /* 0x0000000000017941 */ /* 0x000fea0003800000 */
.L_x_173:
        /* <DEDUP_REMOVED lines=10> */
.L_x_176:
[----:B------:R-:W-:Y:S05]  /*90c0*/  BSYNC B1 ;  /* 0x0000000000017941 */ /* 0x000fea0003800000 */
.L_x_175:
        /* <DEDUP_REMOVED lines=10> */
.L_x_178:
[----:B------:R-:W-:Y:S05]  /*9170*/  BSYNC B1 ;  /* 0x0000000000017941 */ /* 0x000fea0003800000 */
.L_x_177:
        /* <DEDUP_REMOVED lines=13> */
.L_x_180:
[----:B------:R-:W-:Y:S05]  /*9250*/  BSYNC B1 ;  /* 0x0000000000017941 */ /* 0x000fea0003800000 */
.L_x_179:
        /* <DEDUP_REMOVED lines=13> */
.L_x_182:
[----:B------:R-:W-:Y:S05]  /*9330*/  BSYNC B1 ;  /* 0x0000000000017941 */ /* 0x000fea0003800000 */
.L_x_181:
        /* <DEDUP_REMOVED lines=10> */
.L_x_184:
[----:B------:R-:W-:Y:S05]  /*93e0*/  BSYNC B1 ;  /* 0x0000000000017941 */ /* 0x000fea0003800000 */
.L_x_183:
        /* <DEDUP_REMOVED lines=10> */
.L_x_186:
[----:B------:R-:W-:Y:S05]  /*9490*/  BSYNC B1 ;  /* 0x0000000000017941 */ /* 0x000fea0003800000 */
.L_x_185:
        /* <DEDUP_REMOVED lines=13> */
.L_x_188:
[----:B------:R-:W-:Y:S05]  /*9570*/  BSYNC B1 ;  /* 0x0000000000017941 */ /* 0x000fea0003800000 */
.L_x_187:
        /* <DEDUP_REMOVED lines=13> */
.L_x_190:
[----:B------:R-:W-:Y:S05]  /*9650*/  BSYNC B1 ;  /* 0x0000000000017941 */ /* 0x000fea0003800000 */
.L_x_189:
        /* <DEDUP_REMOVED lines=10> */
.L_x_192:
[----:B------:R-:W-:Y:S05]  /*9700*/  BSYNC B1 ;  /* 0x0000000000017941 */ /* 0x000fea0003800000 */
.L_x_191:
        /* <DEDUP_REMOVED lines=10> */
.L_x_194:
[----:B------:R-:W-:Y:S05]  /*97b0*/  BSYNC B1 ;  /* 0x0000000000017941 */ /* 0x000fea0003800000 */
.L_x_193:
        /* <DEDUP_REMOVED lines=13> */
.L_x_196:
[----:B------:R-:W-:Y:S05]  /*9890*/  BSYNC B1 ;  /* 0x0000000000017941 */ /* 0x000fea0003800000 */
.L_x_195:
        /* <DEDUP_REMOVED lines=13> */
.L_x_198:
[----:B------:R-:W-:Y:S05]  /*9970*/  BSYNC B1 ;  /* 0x0000000000017941 */ /* 0x000fea0003800000 */
.L_x_197:
        /* <DEDUP_REMOVED lines=10> */
.L_x_200:
[----:B------:R-:W-:Y:S05]  /*9a20*/  BSYNC B1 ;  /* 0x0000000000017941 */ /* 0x000fea0003800000 */
.L_x_199:
        /* <DEDUP_REMOVED lines=10> */
.L_x_202:
[----:B------:R-:W-:Y:S05]  /*9ad0*/  BSYNC B1 ;  /* 0x0000000000017941 */ /* 0x000fea0003800000 */
.L_x_201:
        /* <DEDUP_REMOVED lines=13> */
.L_x_204:
[----:B------:R-:W-:Y:S05]  /*9bb0*/  BSYNC B1 ;  /* 0x0000000000017941 */ /* 0x000fea0003800000 */
.L_x_203:
        /* <DEDUP_REMOVED lines=13> */
.L_x_206:
[----:B------:R-:W-:Y:S05]  /*9c90*/  BSYNC B1 ;  /* 0x0000000000017941 */ /* 0x000fea0003800000 */
.L_x_205:
        /* <DEDUP_REMOVED lines=10> */
.L_x_208:
[----:B------:R-:W-:Y:S05]  /*9d40*/  BSYNC B1 ;  /* 0x0000000000017941 */ /* 0x000fea0003800000 */
.L_x_207:
        /* <DEDUP_REMOVED lines=10> */
.L_x_210:
[----:B------:R-:W-:Y:S05]  /*9df0*/  BSYNC B1 ;  /* 0x0000000000017941 */ /* 0x000fea0003800000 */
.L_x_209:
        /* <DEDUP_REMOVED lines=13> */
.L_x_212:
[----:B------:R-:W-:Y:S05]  /*9ed0*/  BSYNC B1 ;  /* 0x0000000000017941 */ /* 0x000fea0003800000 */
.L_x_211:
        /* <DEDUP_REMOVED lines=13> */
.L_x_214:
[----:B------:R-:W-:Y:S05]  /*9fb0*/  BSYNC B1 ;  /* 0x0000000000017941 */ /* 0x000fea0003800000 */
.L_x_213:
        /* <DEDUP_REMOVED lines=10> */
.L_x_216:
[----:B------:R-:W-:Y:S05]  /*a060*/  BSYNC B1 ;  /* 0x0000000000017941 */ /* 0x000fea0003800000 */
.L_x_215:
        /* <DEDUP_REMOVED lines=10> */
.L_x_218:
[----:B------:R-:W-:Y:S05]  /*a110*/  BSYNC B1 ;  /* 0x0000000000017941 */ /* 0x000fea0003800000 */
.L_x_217:
        /* <DEDUP_REMOVED lines=13> */
.L_x_220:
[----:B------:R-:W-:Y:S05]  /*a1f0*/  BSYNC B1 ;  /* 0x0000000000017941 */ /* 0x000fea0003800000 */
.L_x_219:
        /* <DEDUP_REMOVED lines=13> */
.L_x_222:
[----:B------:R-:W-:Y:S05]  /*a2d0*/  BSYNC B1 ;  /* 0x0000000000017941 */ /* 0x000fea0003800000 */
.L_x_221:
        /* <DEDUP_REMOVED lines=10> */
.L_x_224:
[----:B------:R-:W-:Y:S05]  /*a380*/  BSYNC B1 ;  /* 0x0000000000017941 */ /* 0x000fea0003800000 */
.L_x_223:
        /* <DEDUP_REMOVED lines=10> */
.L_x_226:
[----:B------:R-:W-:Y:S05]  /*a430*/  BSYNC B1 ;  /* 0x0000000000017941 */ /* 0x000fea0003800000 */
.L_x_225:
        /* <DEDUP_REMOVED lines=13> */
.L_x_228:
[----:B------:R-:W-:Y:S05]  /*a510*/  BSYNC B1 ;  /* 0x0000000000017941 */ /* 0x000fea0003800000 */
.L_x_227:
        /* <DEDUP_REMOVED lines=13> */
.L_x_230:
[----:B------:R-:W-:Y:S05]  /*a5f0*/  BSYNC B1 ;  /* 0x0000000000017941 */ /* 0x000fea0003800000 */
.L_x_229:
        /* <DEDUP_REMOVED lines=10> */
.L_x_232:
[----:B------:R-:W-:Y:S05]  /*a6a0*/  BSYNC B1 ;  /* 0x0000000000017941 */ /* 0x000fea0003800000 */
.L_x_231:
        /* <DEDUP_REMOVED lines=10> */
.L_x_234:
[----:B------:R-:W-:Y:S05]  /*a750*/  BSYNC B1 ;  /* 0x0000000000017941 */ /* 0x000fea0003800000 */
.L_x_233:
        /* <DEDUP_REMOVED lines=13> */
.L_x_236:
[----:B------:R-:W-:Y:S05]  /*a830*/  BSYNC B1 ;  /* 0x0000000000017941 */ /* 0x000fea0003800000 */
.L_x_235:
        /* <DEDUP_REMOVED lines=13> */
.L_x_238:
[----:B------:R-:W-:Y:S05]  /*a910*/  BSYNC B1 ;  /* 0x0000000000017941 */ /* 0x000fea0003800000 */
.L_x_237:
        /* <DEDUP_REMOVED lines=10> */
.L_x_240:
[----:B------:R-:W-:Y:S05]  /*a9c0*/  BSYNC B1 ;  /* 0x0000000000017941 */ /* 0x000fea0003800000 */
.L_x_239:
        /* <DEDUP_REMOVED lines=10> */
.L_x_242:
[----:B------:R-:W-:Y:S05]  /*aa70*/  BSYNC B1 ;  /* 0x0000000000017941 */ /* 0x000fea0003800000 */
.L_x_241:
        /* <DEDUP_REMOVED lines=13> */
.L_x_244:
[----:B------:R-:W-:Y:S05]  /*ab50*/  BSYNC B1 ;  /* 0x0000000000017941 */ /* 0x000fea0003800000 */
.L_x_243:
        /* <DEDUP_REMOVED lines=13> */
.L_x_246:
[----:B------:R-:W-:Y:S05]  /*ac30*/  BSYNC B1 ;  /* 0x0000000000017941 */ /* 0x000fea0003800000 */
.L_x_245:
        /* <DEDUP_REMOVED lines=10> */
.L_x_248:
[----:B------:R-:W-:Y:S05]  /*ace0*/  BSYNC B1 ;  /* 0x0000000000017941 */ /* 0x000fea0003800000 */
.L_x_247:
        /* <DEDUP_REMOVED lines=10> */
.L_x_250:
[----:B------:R-:W-:Y:S05]  /*ad90*/  BSYNC B1 ;  /* 0x0000000000017941 */ /* 0x000fea0003800000 */
.L_x_249:
        /* <DEDUP_REMOVED lines=13> */
.L_x_252:
[----:B------:R-:W-:Y:S05]  /*ae70*/  BSYNC B1 ;  /* 0x0000000000017941 */ /* 0x000fea0003800000 */
.L_x_251:
        /* <DEDUP_REMOVED lines=13> */
.L_x_254:
[----:B------:R-:W-:Y:S05]  /*af50*/  BSYNC B1 ;  /* 0x0000000000017941 */ /* 0x000fea0003800000 */
.L_x_253:
        /* <DEDUP_REMOVED lines=10> */
.L_x_256:
[----:B------:R-:W-:Y:S05]  /*b000*/  BSYNC B1 ;  /* 0x0000000000017941 */ /* 0x000fea0003800000 */
.L_x_255:
        /* <DEDUP_REMOVED lines=10> */
.L_x_258:
[----:B------:R-:W-:Y:S05]  /*b0b0*/  BSYNC B1 ;  /* 0x0000000000017941 */ /* 0x000fea0003800000 */
.L_x_257:
        /* <DEDUP_REMOVED lines=13> */
.L_x_260:
[----:B------:R-:W-:Y:S05]  /*b190*/  BSYNC B1 ;  /* 0x0000000000017941 */ /* 0x000fea0003800000 */
.L_x_259:
        /* <DEDUP_REMOVED lines=13> */
.L_x_262:
[----:B------:R-:W-:Y:S05]  /*b270*/  BSYNC B1 ;  /* 0x0000000000017941 */ /* 0x000fea0003800000 */
.L_x_261:
        /* <DEDUP_REMOVED lines=10> */
.L_x_264:
[----:B------:R-:W-:Y:S05]  /*b320*/  BSYNC B1 ;  /* 0x0000000000017941 */ /* 0x000fea0003800000 */
.L_x_263:
        /* <DEDUP_REMOVED lines=10> */
.L_x_266:
[----:B------:R-:W-:Y:S05]  /*b3d0*/  BSYNC B1 ;  /* 0x0000000000017941 */ /* 0x000fea0003800000 */
.L_x_265:
[----:B------:R-:W3:Y:S01]  /*b3e0*/  LDL.LU R23, [R1+0x5dc] ;  /* 0x0005dc0001177983 */ /* 0x000ee20000300800 */
[----:B-----5:R-:W-:Y:S01]  /*b3f0*/  HADD2.F32 R22, -RZ, R19.H0_H0 ;  /* 0x20000013ff167230 */ /* 0x020fe20000004100 */
[----:B------:R-:W-:Y:S01]  /*b400*/  ISETP.GT.AND P3, PT, R3, 0xf0, PT ;  /* 0x000000f00300780c */ /* 0x000fe20003f64270 */
[----:B------:R-:W-:Y:S03]  /*b410*/  BSSY B1, `(.L_x_267) ;  /* 0x0000008000017945 */ /* 0x000fe60003800000 */
[----:B------:R-:W-:-:S04]  /*b420*/  FMUL R22, R22, R16 ;  /* 0x0000001016167220 */ /* 0x000fc80000400000 */
[----:B---3--:R-:W-:-:S05]  /*b430*/  FFMA R22, R23, R2, R22 ;  /* 0x0000000217167223 */ /* 0x008fca0000000016 */
[----:B------:R-:W-:-:S05]  /*b440*/  F2FP.F16.F32.PACK_AB R22, RZ, R22 ;  /* 0x00000016ff16723e */ /* 0x000fca00000000ff */
[----:B------:R3:W-:Y:S01]  /*b450*/  @P0 STG.E.U16 desc[UR36][R6.64+0x1d2], R22 ;  /* 0x0001d21606000986 */ /* 0x0007e2000c101524 */
[----:B------:R-:W-:-:S13]  /*b460*/  ISETP.GT.AND P0, PT, R0, RZ, P3 ;  /* 0x000000ff0000720c */ /* 0x000fda0001f04270 */
[----:B---3--:R-:W-:Y:S05]  /*b470*/  @!P0 BRA `(.L_x_268) ;  /* 0x0000000000048947 */ /* 0x008fea0003800000 */
[----:B------:R3:W5:Y:S02]  /*b480*/  LDG.E.LTC128B.U16 R19, desc[UR36][R14.64+0x1e0] ;  /* 0x0001e0240e137981 */ /* 0x000764000c1e1520 */
.L_x_268:
[----:B------:R-:W-:Y:S05]  /*b490*/  BSYNC B1 ;  /* 0x0000000000017941 */ /* 0x000fea0003800000 */
.L_x_267:
[----:B------:R-:W2:Y:S01]  /*b4a0*/  LDL.LU R23, [R1+0x5e0] ;  /* 0x0005e00001177983 */ /* 0x000ea20000300800 */
[----:B-----5:R-:W-:Y:S01]  /*b4b0*/  HADD2.F32 R22, -RZ, R19.H0_H0 ;  /* 0x20000013ff167230 */ /* 0x020fe20000004100 */
[----:B------:R-:W-:Y:S01]  /*b4c0*/  ISETP.GT.AND P2, PT, R3, 0xf1, PT ;  /* 0x000000f10300780c */ /* 0x000fe20003f44270 */
[----:B------:R-:W-:Y:S03]  /*b4d0*/  BSSY B1, `(.L_x_269) ;  /* 0x0000008000017945 */ /* 0x000fe60003800000 */
[----:B------:R-:W-:-:S04]  /*b4e0*/  FMUL R22, R22, R16 ;  /* 0x0000001016167220 */ /* 0x000fc80000400000 */
[----:B--2---:R-:W-:-:S05]  /*b4f0*/  FFMA R22, R23, R2, R22 ;  /* 0x0000000217167223 */ /* 0x004fca0000000016 */
[----:B------:R-:W-:-:S05]  /*b500*/  F2FP.F16.F32.PACK_AB R22, RZ, R22 ;  /* 0x00000016ff16723e */ /* 0x000fca00000000ff */
[----:B------:R2:W-:Y:S01]  /*b510*/  @P0 STG.E.U16 desc[UR36][R4.64+0x1e0], R22 ;  /* 0x0001e01604000986 */ /* 0x0005e2000c101524 */
[----:B------:R-:W-:-:S13]  /*b520*/  ISETP.GT.AND P0, PT, R0, RZ, P2 ;  /* 0x000000ff0000720c */ /* 0x000fda0001704270 */
[----:B--2---:R-:W-:Y:S05]  /*b530*/  @!P0 BRA `(.L_x_270) ;  /* 0x0000000000048947 */ /* 0x004fea0003800000 */
[----:B------:R2:W5:Y:S02]  /*b540*/  LDG.E.LTC128B.U16 R19, desc[UR36][R14.64+0x1e2] ;  /* 0x0001e2240e137981 */ /* 0x000564000c1e1520 */
.L_x_270:
[----:B------:R-:W-:Y:S05]  /*b550*/  BSYNC B1 ;  /* 0x0000000000017941 */ /* 0x000fea0003800000 */
.L_x_269:
        /* <DEDUP_REMOVED lines=10> */
.L_x_272:
[----:B------:R-:W-:Y:S05]  /*b600*/  BSYNC B1 ;  /* 0x0000000000017941 */ /* 0x000fea0003800000 */
.L_x_271:
        /* <DEDUP_REMOVED lines=10> */
.L_x_274:
[----:B------:R-:W-:Y:S05]  /*b6b0*/  BSYNC B1 ;  /* 0x0000000000017941 */ /* 0x000fea0003800000 */
.L_x_273:
        /* <DEDUP_REMOVED lines=11> */
.L_x_276:
[----:B------:R-:W-:Y:S05]  /*b770*/  BSYNC B1 ;  /* 0x0000000000017941 */ /* 0x000fea0003800000 */
.L_x_275:
[----:B------:R-:W2:Y:S01]  /*b780*/  LDL.LU R23, [R1+0x5f0] ;  /* 0x0005f00001177983 */ /* 0x000ea20000300800 */
[----:B-----5:R-:W-:Y:S01]  /*b790*/  HADD2.F32 R22, -RZ, R19.H0_H0 ;  /* 0x20000013ff167230 */ /* 0x020fe20000004100 */
[----:B------:R-:W-:Y:S04]  /*b7a0*/  BSSY B1, `(.L_x_277) ;  /* 0x0000009000017945 */ /* 0x000fe80003800000 */
[----:B------:R-:W-:-:S04]  /*b7b0*/  FMUL R22, R22, R16 ;  /* 0x0000001016167220 */ /* 0x000fc80000400000 */
[----:B--2---:R-:W-:-:S05]  /*b7c0*/  FFMA R22, R23, R2, R22 ;  /* 0x0000000217167223 */ /* 0x004fca0000000016 */
[----:B------:R-:W-:-:S05]  /*b7d0*/  F2FP.F16.F32.PACK_AB R22, RZ, R22 ;  /* 0x00000016ff16723e */ /* 0x000fca00000000ff */
[----:B------:R2:W-:Y:S01]  /*b7e0*/  @P0 STG.E.U16 desc[UR36][R4.64+0x1f0], R22 ;  /* 0x0001f01604000986 */ /* 0x0005e2000c101524 */
[----:B------:R-:W-:-:S04]  /*b7f0*/  ISETP.GT.AND P0, PT, R3, 0xf9, PT ;  /* 0x000000f90300780c */ /* 0x000fc80003f04270 */
[----:B------:R-:W-:-:S13]  /*b800*/  ISETP.GT.AND P4, PT, R0, RZ, P0 ;  /* 0x000000ff0000720c */ /* 0x000fda0000784270 */
[----:B--2---:R-:W-:Y:S05]  /*b810*/  @!P4 BRA `(.L_x_278) ;  /* 0x000000000004c947 */ /* 0x004fea0003800000 */
[----:B------:R2:W5:Y:S02]  /*b820*/  LDG.E.LTC128B.U16 R19, desc[UR36][R14.64+0x1f2] ;  /* 0x0001f2240e137981 */ /* 0x000564000c1e1520 */
.L_x_278:
[----:B------:R-:W-:Y:S05]  /*b830*/  BSYNC B1 ;  /* 0x0000000000017941 */ /* 0x000fea0003800000 */
.L_x_277:
        /* <DEDUP_REMOVED lines=10> */
.L_x_280:
[----:B------:R-:W-:Y:S05]  /*b8e0*/  BSYNC B1 ;  /* 0x0000000000017941 */ /* 0x000fea0003800000 */
.L_x_279:
        /* <DEDUP_REMOVED lines=10> */
.L_x_282:
[----:B------:R-:W-:Y:S05]  /*b990*/  BSYNC B1 ;  /* 0x0000000000017941 */ /* 0x000fea0003800000 */
.L_x_281:
[----:B------:R-:W3:Y:S01]  /*b9a0*/  LDL.LU R154, [R1+0x5fc] ;  /* 0x0005fc00019a7983 */ /* 0x000ee20000300800 */
[----:B-----5:R-:W-:Y:S01]  /*b9b0*/  HADD2.F32 R22, -RZ, R19.H0_H0 ;  /* 0x20000013ff167230 */ /* 0x020fe20000004100 */
[----:B------:R-:W-:Y:S02]  /*b9c0*/  SHF.L.U64.HI R155, R20, 0x8, R21 ;  /* 0x00000008149b7819 */ /* 0x000fe40000010215 */
[----:B------:R-:W4:Y:S02]  /*b9d0*/  LDL.LU R23, [R1+0x200] ;  /* 0x0002000001177983 */ /* 0x000f240000300800 */
[----:B------:R-:W-:-:S04]  /*b9e0*/  FMUL R22, R22, R16 ;  /* 0x0000001016167220 */ /* 0x000fc80000400000 */
[----:B---3--:R-:W-:Y:S01]  /*b9f0*/  FFMA R22, R154, R2, R22 ;  /* 0x000000029a167223 */ /* 0x008fe20000000016 */
[----:B------:R-:W-:-:S04]  /*ba00*/  IMAD.SHL.U32 R154, R20, 0x100, RZ ;  /* 0x00000100149a7824 */ /* 0x000fc800078e00ff */
[----:B------:R-:W-:-:S05]  /*ba10*/  F2FP.F16.F32.PACK_AB R22, RZ, R22 ;  /* 0x00000016ff16723e */ /* 0x000fca00000000ff */
[----:B------:R3:W-:Y:S01]  /*ba20*/  @P4 STG.E.U16 desc[UR36][R6.64+0x1f2], R22 ;  /* 0x0001f21606004986 */ /* 0x0007e2000c101524 */
[----:B------:R-:W-:-:S05]  /*ba30*/  IADD3 R20, P4, R154, R4, RZ ;  /* 0x000000049a147210 */ /* 0x000fca0007f9e0ff */
[----:B------:R-:W-:Y:S01]  /*ba40*/  IMAD.X R21, R155, 0x1, R5, P4 ;  /* 0x000000019b157824 */ /* 0x000fe200020e0605 */
[----:B------:R-:W-:-:S13]  /*ba50*/  ISETP.GT.AND P4, PT, R0, 0x80, P5 ;  /* 0x000000800000780c */ /* 0x000fda0002f84270 */
[----:B------:R-:W3:Y:S01]  /*ba60*/  @P4 LDG.E.LTC128B.U16 R19, desc[UR36][R166.64] ;  /* 0x00000024a6134981 */ /* 0x000ee2000c1e1520 */
[----:B------:R-:W-:Y:S01]  /*ba70*/  BSSY B1, `(.L_x_283) ;  /* 0x000000a000017945 */ /* 0x000fe20003800000 */
[----:B---3--:R-:W-:-:S05]  /*ba80*/  HADD2.F32 R22, -RZ, R19.H0_H0 ;  /* 0x20000013ff167230 */ /* 0x008fca0000004100 */
[----:B------:R-:W-:-:S04]  /*ba90*/  FMUL R22, R22, R16 ;  /* 0x0000001016167220 */ /* 0x000fc80000400000 */
[----:B----4-:R-:W-:-:S05]  /*baa0*/  FFMA R22, R23, R2, R22 ;  /* 0x0000000217167223 */ /* 0x010fca0000000016 */
[----:B------:R-:W-:-:S05]  /*bab0*/  F2FP.F16.F32.PACK_AB R22, RZ, R22 ;  /* 0x00000016ff16723e */ /* 0x000fca00000000ff */
[----:B------:R3:W-:Y:S01]  /*bac0*/  @P4 STG.E.U16 desc[UR36][R20.64], R22 ;  /* 0x0000001614004986 */ /* 0x0007e2000c101524 */
[----:B------:R-:W-:-:S04]  /*bad0*/  LOP3.LUT P4, RZ, R17, 0x2, RZ, 0xc0, !PT ;  /* 0x0000000211ff7812 */ /* 0x000fc8000788c0ff */
[----:B------:R-:W-:-:S13]  /*bae0*/  ISETP.GT.AND P4, PT, R0, 0x80, P4 ;  /* 0x000000800000780c */ /* 0x000fda0002784270 */
[----:B---3--:R-:W-:Y:S05]  /*baf0*/  @!P4 BRA `(.L_x_284) ;  /* 0x000000000004c947 */ /* 0x008fea0003800000 */
[----:B------:R3:W5:Y:S02]  /*bb00*/  LDG.E.LTC128B.U16 R19, desc[UR36][R10.64+0x2] ;  /* 0x000002240a137981 */ /* 0x000764000c1e1520 */
.L_x_284:
[----:B------:R-:W-:Y:S05]  /*bb10*/  BSYNC B1 ;  /* 0x0000000000017941 */ /* 0x000fea0003800000 */
.L_x_283:
[----:B------:R-:W4:Y:S01]  /*bb20*/  LDL.LU R23, [R1+0x204] ;  /* 0x0002040001177983 */ /* 0x000f220000300800 */
[----:B-----5:R-:W-:Y:S01]  /*bb30*/  HADD2.F32 R22, -RZ, R19.H0_H0 ;  /* 0x20000013ff167230 */ /* 0x020fe20000004100 */
[----:B------:R-:W-:Y:S01]  /*bb40*/  ISETP.GT.AND P5, PT, R0, 0x88, P5 ;  /* 0x000000880000780c */ /* 0x000fe20002fa4270 */
[----:B------:R-:W-:Y:S03]  /*bb50*/  BSSY B1, `(.L_x_285) ;  /* 0x0000009000017945 */ /* 0x000fe60003800000 */
[----:B------:R-:W-:-:S04]  /*bb60*/  FMUL R22, R22, R16 ;  /* 0x0000001016167220 */ /* 0x000fc80000400000 */
[----:B----4-:R-:W-:-:S05]  /*bb70*/  FFMA R22, R23, R2, R22 ;  /* 0x0000000217167223 */ /* 0x010fca0000000016 */
[----:B------:R-:W-:-:S05]  /*bb80*/  F2FP.F16.F32.PACK_AB R22, RZ, R22 ;  /* 0x00000016ff16723e */ /* 0x000fca00000000ff */
[----:B------:R4:W-:Y:S02]  /*bb90*/  @P4 STG.E.U16 desc[UR36][R20.64+0x2], R22 ;  /* 0x0000021614004986 */ /* 0x0009e4000c101524 */
[----:B----4-:R-:W-:-:S05]  /*bba0*/  IADD3 R22, P4, R20, R168, RZ ;  /* 0x000000a814167210 */ /* 0x010fca0007f9e0ff */
[----:B------:R-:W-:Y:S01]  /*bbb0*/  IMAD.X R23, R21, 0x1, R169, P4 ;  /* 0x0000000115177824 */ /* 0x000fe200020e06a9 */
[----:B------:R-:W-:Y:S07]  /*bbc0*/  @!P5 BRA `(.L_x_286) ;  /* 0x000000000004d947 */ /* 0x000fee0003800000 */
[----:B------:R4:W5:Y:S02]  /*bbd0*/  LDG.E.LTC128B.U16 R19, desc[UR36][R152.64] ;  /* 0x0000002498137981 */ /* 0x000964000c1e1520 */
.L_x_286:
[----:B------:R-:W-:Y:S05]  /*bbe0*/  BSYNC B1 ;  /* 0x0000000000017941 */ /* 0x000fea0003800000 */
.L_x_285:
[----:B----4-:R-:W4:Y:S01]  /*bbf0*/  LDL.LU R153, [R1+0x208] ;  /* 0x0002080001997983 */ /* 0x010f220000300800 */
[----:B-----5:R-:W-:Y:S01]  /*bc00*/  HADD2.F32 R152, -RZ, R19.H0_H0 ;  /* 0x20000013ff987230 */ /* 0x020fe20000004100 */
[----:B------:R-:W-:Y:S01]  /*bc10*/  LOP3.LUT P4, RZ, R17, 0x2, RZ, 0xc0, !PT ;  /* 0x0000000211ff7812 */ /* 0x000fe2000788c0ff */
[----:B------:R-:W-:Y:S03]  /*bc20*/  BSSY B1, `(.L_x_287) ;  /* 0x0000008000017945 */ /* 0x000fe60003800000 */
[----:B------:R-:W-:Y:S01]  /*bc30*/  FMUL R152, R152, R16 ;  /* 0x0000001098987220 */ /* 0x000fe20000400000 */
[----:B------:R-:W-:-:S03]  /*bc40*/  ISETP.GT.AND P4, PT, R0, 0x88, P4 ;  /* 0x000000880000780c */ /* 0x000fc60002784270 */
[----:B----4-:R-:W-:-:S05]  /*bc50*/  FFMA R152, R153, R2, R152 ;  /* 0x0000000299987223 */ /* 0x010fca0000000098 */
[----:B------:R-:W-:-:S05]  /*bc60*/  F2FP.F16.F32.PACK_AB R152, RZ, R152 ;  /* 0x00000098ff98723e */ /* 0x000fca00000000ff */
[----:B------:R4:W-:Y:S01]  /*bc70*/  @P5 STG.E.U16 desc[UR36][R22.64], R152 ;  /* 0x0000009816005986 */ /* 0x0009e2000c101524 */
[----:B------:R-:W-:Y:S05]  /*bc80*/  @!P4 BRA `(.L_x_288) ;  /* 0x000000000004c947 */ /* 0x000fea0003800000 */
[----:B------:R0:W5:Y:S02]  /*bc90*/  LDG.E.LTC128B.U16 R19, desc[UR36][R8.64+0x2] ;  /* 0x0000022408137981 */ /* 0x000164000c1e1520 */
.L_x_288:
[----:B------:R-:W-:Y:S05]  /*bca0*/  BSYNC B1 ;  /* 0x0000000000017941 */ /* 0x000fea0003800000 */
.L_x_287:
[----:B------:R-:W2:Y:S01]  /*bcb0*/  LDL.LU R153, [R1+0x20c] ;  /* 0x00020c0001997983 */ /* 0x000ea20000300800 */
[----:B----45:R-:W-:Y:S01]  /*bcc0*/  HADD2.F32 R152, -RZ, R19.H0_H0 ;  /* 0x20000013ff987230 */ /* 0x030fe20000004100 */
[----:B------:R-:W-:Y:S01]  /*bcd0*/  LOP3.LUT P5, RZ, R17, 0x4, RZ, 0xc0, !PT ;  /* 0x0000000411ff7812 */ /* 0x000fe200078ac0ff */
[----:B------:R-:W-:Y:S03]  /*bce0*/  BSSY B1, `(.L_x_289) ;  /* 0x0000008000017945 */ /* 0x000fe60003800000 */
[----:B------:R-:W-:-:S04]  /*bcf0*/  FMUL R152, R152, R16 ;  /* 0x0000001098987220 */ /* 0x000fc80000400000 */
[----:B--2---:R-:W-:-:S05]  /*bd00*/  FFMA R152, R153, R2, R152 ;  /* 0x0000000299987223 */ /* 0x004fca0000000098 */
[----:B------:R-:W-:-:S05]  /*bd10*/  F2FP.F16.F32.PACK_AB R152, RZ, R152 ;  /* 0x00000098ff98723e */ /* 0x000fca00000000ff */
[----:B------:R2:W-:Y:S01]  /*bd20*/  @P4 STG.E.U16 desc[UR36][R22.64+0x2], R152 ;  /* 0x0000029816004986 */ /* 0x0005e2000c101524 */
[----:B------:R-:W-:-:S13]  /*bd30*/  ISETP.GT.AND P4, PT, R0, 0x80, P5 ;  /* 0x000000800000780c */ /* 0x000fda0002f84270 */
[----:B--2---:R-:W-:Y:S05]  /*bd40*/  @!P4 BRA `(.L_x_290) ;  /* 0x000000000004c947 */ /* 0x004fea0003800000 */
[----:B------:R2:W5:Y:S02]  /*bd50*/  LDG.E.LTC128B.U16 R19, desc[UR36][R10.64+0x10] ;  /* 0x000010240a137981 */ /* 0x000564000c1e1520 */
.L_x_290:
[----:B------:R-:W-:Y:S05]  /*bd60*/  BSYNC B1 ;  /* 0x0000000000017941 */ /* 0x000fea0003800000 */
.L_x_289:
[----:B------:R-:W4:Y:S01]  /*bd70*/  LDL.LU R153, [R1+0x210] ;  /* 0x0002100001997983 */ /* 0x000f220000300800 */
[----:B-----5:R-:W-:Y:S01]  /*bd80*/  HADD2.F32 R152, -RZ, R19.H0_H0 ;  /* 0x20000013ff987230 */ /* 0x020fe20000004100 */
[----:B------:R-:W-:Y:S01]  /*bd90*/  LOP3.LUT P5, RZ, R17, 0x8, RZ, 0xc0, !PT ;  /* 0x0000000811ff7812 */ /* 0x000fe200078ac0ff */
[----:B------:R-:W-:Y:S03]  /*bda0*/  BSSY B1, `(.L_x_291) ;  /* 0x0000008000017945 */ /* 0x000fe60003800000 */
[----:B------:R-:W-:-:S04]  /*bdb0*/  FMUL R152, R152, R16 ;  /* 0x0000001098987220 */ /* 0x000fc80000400000 */
[----:B----4-:R-:W-:-:S05]  /*bdc0*/  FFMA R152, R153, R2, R152 ;  /* 0x0000000299987223 */ /* 0x010fca0000000098 */
[----:B------:R-:W-:-:S05]  /*bdd0*/  F2FP.F16.F32.PACK_AB R152, RZ, R152 ;  /* 0x00000098ff98723e */ /* 0x000fca00000000ff */
[----:B------:R4:W-:Y:S01]  /*bde0*/  @P4 STG.E.U16 desc[UR36][R20.64+0x10], R152 ;  /* 0x0000109814004986 */ /* 0x0009e2000c101524 */
[----:B------:R-:W-:-:S13]  /*bdf0*/  ISETP.GT.AND P4, PT, R0, 0x80, P5 ;  /* 0x000000800000780c */ /* 0x000fda0002f84270 */
[----:B----4-:R-:W-:Y:S05]  /*be00*/  @!P4 BRA `(.L_x_292) ;  /* 0x000000000004c947 */ /* 0x010fea0003800000 */
[----:B------:R4:W5:Y:S02]  /*be10*/  LDG.E.LTC128B.U16 R19, desc[UR36][R10.64+0x12] ;  /* 0x000012240a137981 */ /* 0x000964000c1e1520 */
.L_x_292:
[----:B------:R-:W-:Y:S05]  /*be20*/  BSYNC B1 ;  /* 0x0000000000017941 */ /* 0x000fea0003800000 */
.L_x_291:
[----:B------:R-:W2:Y:S01]  /*be30*/  LDL.LU R153, [R1+0x214] ;  /* 0x0002140001997983 */ /* 0x000ea20000300800 */
[----:B-----5:R-:W-:Y:S01]  /*be40*/  HADD2.F32 R152, -RZ, R19.H0_H0 ;  /* 0x20000013ff987230 */ /* 0x020fe20000004100 */
[----:B------:R-:W-:Y:S04]  /*be50*/  BSSY B1, `(.L_x_293) ;  /* 0x0000009000017945 */ /* 0x000fe80003800000 */
[----:B------:R-:W-:-:S04]  /*be60*/  FMUL R152, R152, R16 ;  /* 0x0000001098987220 */ /* 0x000fc80000400000 */
[----:B--2---:R-:W-:-:S05]  /*be70*/  FFMA R152, R153, R2, R152 ;  /* 0x0000000299987223 */ /* 0x004fca0000000098 */
[----:B------:R-:W-:-:S05]  /*be80*/  F2FP.F16.F32.PACK_AB R152, RZ, R152 ;  /* 0x00000098ff98723e */ /* 0x000fca00000000ff */
[----:B------:R2:W-:Y:S01]  /*be90*/  @P4 STG.E.U16 desc[UR36][R20.64+0x12], R152 ;  /* 0x0000129814004986 */ /* 0x0005e2000c101524 */
[----:B------:R-:W-:-:S04]  /*bea0*/  LOP3.LUT P4, RZ, R17, 0x4, RZ, 0xc0, !PT ;  /* 0x0000000411ff7812 */ /* 0x000fc8000788c0ff */
[----:B------:R-:W-:-:S13]  /*beb0*/  ISETP.GT.AND P4, PT, R0, 0x88, P4 ;  /* 0x000000880000780c */ /* 0x000fda0002784270 */
[----:B--2---:R-:W-:Y:S05]  /*bec0*/  @!P4 BRA `(.L_x_294) ;  /* 0x000000000004c947 */ /* 0x004fea0003800000 */
[----:B------:R2:W5:Y:S02]  /*bed0*/  LDG.E.LTC128B.U16 R19, desc[UR36][R8.64+0x10] ;  /* 0x0000102408137981 */ /* 0x000564000c1e1520 */
.L_x_294:
[----:B------:R-:W-:Y:S05]  /*bee0*/  BSYNC B1 ;  /* 0x0000000000017941 */ /* 0x000fea0003800000 */
.L_x_293:
        /* <DEDUP_REMOVED lines=10> */
.L_x_296:
[----:B------:R-:W-:Y:S05]  /*bf90*/  BSYNC B1 ;  /* 0x0000000000017941 */ /* 0x000fea0003800000 */
.L_x_295:
[----:B------:R-:W2:Y:S01]  /*bfa0*/  LDL.LU R153, [R1+0x21c] ;  /* 0x00021c0001997983 */ /* 0x000ea20000300800 */
[----:B-----5:R-:W-:Y:S01]  /*bfb0*/  HADD2.F32 R152, -RZ, R19.H0_H0 ;  /* 0x20000013ff987230 */ /* 0x020fe20000004100 */
        /* <DEDUP_REMOVED lines=9> */
.L_x_298:
[----:B------:R-:W-:Y:S05]  /*c050*/  BSYNC B1 ;  /* 0x0000000000017941 */ /* 0x000fea0003800000 */
.L_x_297:
[----:B------:R-:W3:Y:S01]  /*c060*/  LDL.LU R153, [R1+0x220] ;  /* 0x0002200001997983 */ /* 0x000ee20000300800 */
[----:B-----5:R-:W-:Y:S01]  /*c070*/  HADD2.F32 R152, -RZ, R19.H0_H0 ;  /* 0x20000013ff987230 */ /* 0x020fe20000004100 */
[----:B------:R-:W-:Y:S01]  /*c080*/  LOP3.LUT P5, RZ, R18, 0x4000000, RZ, 0xc0, !PT ;  /* 0x0400000012ff7812 */ /* 0x000fe200078ac0ff */
[----:B------:R-:W-:Y:S03]  /*c090*/  BSSY B1, `(.L_x_299) ;  /* 0x0000008000017945 */ /* 0x000fe60003800000 */
[----:B------:R-:W-:-:S04]  /*c0a0*/  FMUL R152, R152, R16 ;  /* 0x0000001098987220 */ /* 0x000fc80000400000 */
[----:B---3--:R-:W-:-:S05]  /*c0b0*/  FFMA R152, R153, R2, R152 ;  /* 0x0000000299987223 */ /* 0x008fca0000000098 */
[----:B------:R-:W-:-:S05]  /*c0c0*/  F2FP.F16.F32.PACK_AB R152, RZ, R152 ;  /* 0x00000098ff98723e */ /* 0x000fca00000000ff */
[----:B------:R3:W-:Y:S01]  /*c0d0*/  @P4 STG.E.U16 desc[UR36][R20.64+0x20], R152 ;  /* 0x0000209814004986 */ /* 0x0007e2000c101524 */
[----:B------:R-:W-:-:S13]  /*c0e0*/  ISETP.GT.AND P4, PT, R0, 0x80, P5 ;  /* 0x000000800000780c */ /* 0x000fda0002f84270 */
[----:B---3--:R-:W-:Y:S05]  /*c0f0*/  @!P4 BRA `(.L_x_300) ;  /* 0x000000000004c947 */ /* 0x008fea0003800000 */
[----:B------:R3:W5:Y:S02]  /*c100*/  LDG.E.LTC128B.U16 R19, desc[UR36][R10.64+0x22] ;  /* 0x000022240a137981 */ /* 0x000764000c1e1520 */
.L_x_300:
[----:B------:R-:W-:Y:S05]  /*c110*/  BSYNC B1 ;  /* 0x0000000000017941 */ /* 0x000fea0003800000 */
.L_x_299:
        /* <DEDUP_REMOVED lines=11> */
.L_x_302:
[----:B------:R-:W-:Y:S05]  /*c1d0*/  BSYNC B1 ;  /* 0x0000000000017941 */ /* 0x000fea0003800000 */
.L_x_301:
        /* <DEDUP_REMOVED lines=10> */
.L_x_304:
[----:B------:R-:W-:Y:S05]  /*c280*/  BSYNC B1 ;  /* 0x0000000000017941 */ /* 0x000fea0003800000 */
.L_x_303:
        /* <DEDUP_REMOVED lines=11> */
.L_x_306:
[----:B------:R-:W-:Y:S05]  /*c340*/  BSYNC B1 ;  /* 0x0000000000017941 */ /* 0x000fea0003800000 */
.L_x_305:
        /* <DEDUP_REMOVED lines=11> */
.L_x_308:
[----:B------:R-:W-:Y:S05]  /*c400*/  BSYNC B1 ;  /* 0x0000000000017941 */ /* 0x000fea0003800000 */
.L_x_307:
        /* <DEDUP_REMOVED lines=11> */
.L_x_310:
[----:B------:R-:W-:Y:S05]  /*c4c0*/  BSYNC B1 ;  /* 0x0000000000017941 */ /* 0x000fea0003800000 */
.L_x_309:
        /* <DEDUP_REMOVED lines=10> */
.L_x_312:
[----:B------:R-:W-:Y:S05]  /*c570*/  BSYNC B1 ;  /* 0x0000000000017941 */ /* 0x000fea0003800000 */
.L_x_311:
        /* <DEDUP_REMOVED lines=11> */
.L_x_314:
[----:B------:R-:W-:Y:S05]  /*c630*/  BSYNC B1 ;  /* 0x0000000000017941 */ /* 0x000fea0003800000 */
.L_x_313:
        /* <DEDUP_REMOVED lines=11> */
.L_x_316:
[----:B------:R-:W-:Y:S05]  /*c6f0*/  BSYNC B1 ;  /* 0x0000000000017941 */ /* 0x000fea0003800000 */
.L_x_315:
        /* <DEDUP_REMOVED lines=11> */
.L_x_318:
[----:B------:R-:W-:Y:S05]  /*c7b0*/  BSYNC B1 ;  /* 0x0000000000017941 */ /* 0x000fea0003800000 */
.L_x_317:
        /* <DEDUP_REMOVED lines=10> */
.L_x_320:
[----:B------:R-:W-:Y:S05]  /*c860*/  BSYNC B1 ;  /* 0x0000000000017941 */ /* 0x000fea0003800000 */
.L_x_319:
        /* <DEDUP_REMOVED lines=11> */
.L_x_322:
[----:B------:R-:W-:Y:S05]  /*c920*/  BSYNC B1 ;  /* 0x0000000000017941 */ /* 0x000fea0003800000 */
.L_x_321:
        /* <DEDUP_REMOVED lines=11> */
.L_x_324:
[----:B------:R-:W-:Y:S05]  /*c9e0*/  BSYNC B1 ;  /* 0x0000000000017941 */ /* 0x000fea0003800000 */
.L_x_323:
        /* <DEDUP_REMOVED lines=11> */
.L_x_326:
[----:B------:R-:W-:Y:S05]  /*caa0*/  BSYNC B1 ;  /* 0x0000000000017941 */ /* 0x000fea0003800000 */
.L_x_325:
        /* <DEDUP_REMOVED lines=10> */
.L_x_328:
[----:B------:R-:W-:Y:S05]  /*cb50*/  BSYNC B1 ;  /* 0x0000000000017941 */ /* 0x000fea0003800000 */
.L_x_327:
        /* <DEDUP_REMOVED lines=11> */
.L_x_330:
[----:B------:R-:W-:Y:S05]  /*cc10*/  BSYNC B1 ;  /* 0x0000000000017941 */ /* 0x000fea0003800000 */
.L_x_329:
        /* <DEDUP_REMOVED lines=11> */
.L_x_332:
[----:B------:R-:W-:Y:S05]  /*ccd0*/  BSYNC B1 ;  /* 0x0000000000017941 */ /* 0x000fea0003800000 */
.L_x_331:
        /* <DEDUP_REMOVED lines=11> */
.L_x_334:
[----:B------:R-:W-:Y:S05]  /*cd90*/  BSYNC B1 ;  /* 0x0000000000017941 */ /* 0x000fea0003800000 */
.L_x_333:
        /* <DEDUP_REMOVED lines=10> */
.L_x_336:
[----:B------:R-:W-:Y:S05]  /*ce40*/  BSYNC B1 ;  /* 0x0000000000017941 */ /* 0x000fea0003800000 */
.L_x_335:
        /* <DEDUP_REMOVED lines=11> */
.L_x_338:
[----:B------:R-:W-:Y:S05]  /*cf00*/  BSYNC B1 ;  /* 0x0000000000017941 */ /* 0x000fea0003800000 */
.L_x_337:
        /* <DEDUP_REMOVED lines=11> */
.L_x_340:
[----:B------:R-:W-:Y:S05]  /*cfc0*/  BSYNC B1 ;  /* 0x0000000000017941 */ /* 0x000fea0003800000 */
.L_x_339:
        /* <DEDUP_REMOVED lines=11> */
.L_x_342:
[----:B------:R-:W-:Y:S05]  /*d080*/  BSYNC B1 ;  /* 0x0000000000017941 */ /* 0x000fea0003800000 */
.L_x_341:
        /* <DEDUP_REMOVED lines=10> */
.L_x_344:
[----:B------:R-:W-:Y:S05]  /*d130*/  BSYNC B1 ;  /* 0x0000000000017941 */ /* 0x000fea0003800000 */
.L_x_343:
        /* <DEDUP_REMOVED lines=11> */
.L_x_346:
[----:B------:R-:W-:Y:S05]  /*d1f0*/  BSYNC B1 ;  /* 0x0000000000017941 */ /* 0x000fea0003800000 */
.L_x_345:
        /* <DEDUP_REMOVED lines=11> */
.L_x_348:
[----:B------:R-:W-:Y:S05]  /*d2b0*/  BSYNC B1 ;  /* 0x0000000000017941 */ /* 0x000fea0003800000 */
.L_x_347:
        /* <DEDUP_REMOVED lines=11> */
.L_x_350:
[----:B------:R-:W-:Y:S05]  /*d370*/  BSYNC B1 ;  /* 0x0000000000017941 */ /* 0x000fea0003800000 */
.L_x_349:
        /* <DEDUP_REMOVED lines=10> */
.L_x_352:
[----:B------:R-:W-:Y:S05]  /*d420*/  BSYNC B1 ;  /* 0x0000000000017941 */ /* 0x000fea0003800000 */
.L_x_351:
        /* <DEDUP_REMOVED lines=11> */
.L_x_354:
[----:B------:R-:W-:Y:S05]  /*d4e0*/  BSYNC B1 ;  /* 0x0000000000017941 */ /* 0x000fea0003800000 */
.L_x_353:
        /* <DEDUP_REMOVED lines=11> */
.L_x_356:
[----:B------:R-:W-:Y:S05]  /*d5a0*/  BSYNC B1 ;  /* 0x0000000000017941 */ /* 0x000fea0003800000 */
.L_x_355:
        /* <DEDUP_REMOVED lines=11> */
.L_x_358:
[----:B------:R-:W-:Y:S05]  /*d660*/  BSYNC B1 ;  /* 0x0000000000017941 */ /* 0x000fea0003800000 */
.L_x_357:
        /* <DEDUP_REMOVED lines=10> */
.L_x_360:
[----:B------:R-:W-:Y:S05]  /*d710*/  BSYNC B1 ;  /* 0x0000000000017941 */ /* 0x000fea0003800000 */
.L_x_359:
        /* <DEDUP_REMOVED lines=11> */
.L_x_362:
[----:B------:R-:W-:Y:S05]  /*d7d0*/  BSYNC B1 ;  /* 0x0000000000017941 */ /* 0x000fea0003800000 */
.L_x_361:
        /* <DEDUP_REMOVED lines=11> */
.L_x_364:
[----:B------:R-:W-:Y:S05]  /*d890*/  BSYNC B1 ;  /* 0x0000000000017941 */ /* 0x000fea0003800000 */
.L_x_363:
        /* <DEDUP_REMOVED lines=11> */
.L_x_366:
[----:B------:R-:W-:Y:S05]  /*d950*/  BSYNC B1 ;  /* 0x0000000000017941 */ /* 0x000fea0003800000 */
.L_x_365:
        /* <DEDUP_REMOVED lines=10> */
.L_x_368:
[----:B------:R-:W-:Y:S05]  /*da00*/  BSYNC B1 ;  /* 0x0000000000017941 */ /* 0x000fea0003800000 */
.L_x_367:
        /* <DEDUP_REMOVED lines=11> */
.L_x_370:
[----:B------:R-:W-:Y:S05]  /*dac0*/  BSYNC B1 ;  /* 0x0000000000017941 */ /* 0x000fea0003800000 */
.L_x_369:
        /* <DEDUP_REMOVED lines=11> */
.L_x_372:
[----:B------:R-:W-:Y:S05]  /*db80*/  BSYNC B1 ;  /* 0x0000000000017941 */ /* 0x000fea0003800000 */
.L_x_371:
        /* <DEDUP_REMOVED lines=11> */
.L_x_374:
[----:B------:R-:W-:Y:S05]  /*dc40*/  BSYNC B1 ;  /* 0x0000000000017941 */ /* 0x000fea0003800000 */
.L_x_373:
        /* <DEDUP_REMOVED lines=10> */
.L_x_376:
[----:B------:R-:W-:Y:S05]  /*dcf0*/  BSYNC B1 ;  /* 0x0000000000017941 */ /* 0x000fea0003800000 */
.L_x_375:
        /* <DEDUP_REMOVED lines=11> */
.L_x_378:
[----:B------:R-:W-:Y:S05]  /*ddb0*/  BSYNC B1 ;  /* 0x0000000000017941 */ /* 0x000fea0003800000 */
.L_x_377:
        /* <DEDUP_REMOVED lines=11> */
.L_x_380:
[----:B------:R-:W-:Y:S05]  /*de70*/  BSYNC B1 ;  /* 0x0000000000017941 */ /* 0x000fea0003800000 */
.L_x_379:
        /* <DEDUP_REMOVED lines=11> */
.L_x_382:
[----:B------:R-:W-:Y:S05]  /*df30*/  BSYNC B1 ;  /* 0x0000000000017941 */ /* 0x000fea0003800000 */
.L_x_381:
        /* <DEDUP_REMOVED lines=10> */
.L_x_384:
[----:B------:R-:W-:Y:S05]  /*dfe0*/  BSYNC B1 ;  /* 0x0000000000017941 */ /* 0x000fea0003800000 */
.L_x_383:
        /* <DEDUP_REMOVED lines=11> */
.L_x_386:
[----:B------:R-:W-:Y:S05]  /*e0a0*/  BSYNC B1 ;  /* 0x0000000000017941 */ /* 0x000fea0003800000 */
.L_x_385:
        /* <DEDUP_REMOVED lines=11> */
.L_x_388:
[----:B------:R-:W-:Y:S05]  /*e160*/  BSYNC B1 ;  /* 0x0000000000017941 */ /* 0x000fea0003800000 */
.L_x_387:
        /* <DEDUP_REMOVED lines=11> */
.L_x_390:
[----:B------:R-:W-:Y:S05]  /*e220*/  BSYNC B1 ;  /* 0x0000000000017941 */ /* 0x000fea0003800000 */
.L_x_389:
        /* <DEDUP_REMOVED lines=10> */
.L_x_392:
[----:B------:R-:W-:Y:S05]  /*e2d0*/  BSYNC B1 ;  /* 0x0000000000017941 */ /* 0x000fea0003800000 */
.L_x_391:
        /* <DEDUP_REMOVED lines=11> */
.L_x_394:
[----:B------:R-:W-:Y:S05]  /*e390*/  BSYNC B1 ;  /* 0x0000000000017941 */ /* 0x000fea0003800000 */
.L_x_393:
        /* <DEDUP_REMOVED lines=11> */
.L_x_396:
[----:B------:R-:W-:Y:S05]  /*e450*/  BSYNC B1 ;  /* 0x0000000000017941 */ /* 0x000fea0003800000 */
.L_x_395:
        /* <DEDUP_REMOVED lines=11> */
.L_x_398:
[----:B------:R-:W-:Y:S05]  /*e510*/  BSYNC B1 ;  /* 0x0000000000017941 */ /* 0x000fea0003800000 */
.L_x_397:
        /* <DEDUP_REMOVED lines=10> */
.L_x_400:
[----:B------:R-:W-:Y:S05]  /*e5c0*/  BSYNC B1 ;  /* 0x0000000000017941 */ /* 0x000fea0003800000 */
.L_x_399:
        /* <DEDUP_REMOVED lines=11> */
.L_x_402:
[----:B------:R-:W-:Y:S05]  /*e680*/  BSYNC B1 ;  /* 0x0000000000017941 */ /* 0x000fea0003800000 */
.L_x_401:
        /* <DEDUP_REMOVED lines=11> */
.L_x_404:
[----:B------:R-:W-:Y:S05]  /*e740*/  BSYNC B1 ;  /* 0x0000000000017941 */ /* 0x000fea0003800000 */
.L_x_403:
        /* <DEDUP_REMOVED lines=11> */
.L_x_406:
[----:B------:R-:W-:Y:S05]  /*e800*/  BSYNC B1 ;  /* 0x0000000000017941 */ /* 0x000fea0003800000 */
.L_x_405:
        /* <DEDUP_REMOVED lines=10> */
.L_x_408:
[----:B------:R-:W-:Y:S05]  /*e8b0*/  BSYNC B1 ;  /* 0x0000000000017941 */ /* 0x000fea0003800000 */
.L_x_407:
        /* <DEDUP_REMOVED lines=11> */
.L_x_410:
[----:B------:R-:W-:Y:S05]  /*e970*/  BSYNC B1 ;  /* 0x0000000000017941 */ /* 0x000fea0003800000 */
.L_x_409:
        /* <DEDUP_REMOVED lines=11> */
.L_x_412:
[----:B------:R-:W-:Y:S05]  /*ea30*/  BSYNC B1 ;  /* 0x0000000000017941 */ /* 0x000fea0003800000 */
.L_x_411:
        /* <DEDUP_REMOVED lines=11> */
.L_x_414:
[----:B------:R-:W-:Y:S05]  /*eaf0*/  BSYNC B1 ;  /* 0x0000000000017941 */ /* 0x000fea0003800000 */
.L_x_413:
        /* <DEDUP_REMOVED lines=10> */
.L_x_416:
[----:B------:R-:W-:Y:S05]  /*eba0*/  BSYNC B1 ;  /* 0x0000000000017941 */ /* 0x000fea0003800000 */
.L_x_415:
        /* <DEDUP_REMOVED lines=11> */
.L_x_418:
[----:B------:R-:W-:Y:S05]  /*ec60*/  BSYNC B1 ;  /* 0x0000000000017941 */ /* 0x000fea0003800000 */
.L_x_417:
        /* <DEDUP_REMOVED lines=11> */
.L_x_420:
[----:B------:R-:W-:Y:S05]  /*ed20*/  BSYNC B1 ;  /* 0x0000000000017941 */ /* 0x000fea0003800000 */
.L_x_419:
        /* <DEDUP_REMOVED lines=11> */
.L_x_422:
[----:B------:R-:W-:Y:S05]  /*ede0*/  BSYNC B1 ;  /* 0x0000000000017941 */ /* 0x000fea0003800000 */
.L_x_421:
        /* <DEDUP_REMOVED lines=10> */
.L_x_424:
[----:B------:R-:W-:Y:S05]  /*ee90*/  BSYNC B1 ;  /* 0x0000000000017941 */ /* 0x000fea0003800000 */
.L_x_423:
        /* <DEDUP_REMOVED lines=11> */
.L_x_426:
[----:B------:R-:W-:Y:S05]  /*ef50*/  BSYNC B1 ;  /* 0x0000000000017941 */ /* 0x000fea0003800000 */
.L_x_425:
        /* <DEDUP_REMOVED lines=11> */
.L_x_428:
[----:B------:R-:W-:Y:S05]  /*f010*/  BSYNC B1 ;  /* 0x0000000000017941 */ /* 0x000fea0003800000 */
.L_x_427:
        /* <DEDUP_REMOVED lines=11> */
.L_x_430:
[----:B------:R-:W-:Y:S05]  /*f0d0*/  BSYNC B1 ;  /* 0x0000000000017941 */ /* 0x000fea0003800000 */
.L_x_429:
        /* <DEDUP_REMOVED lines=10> */
.L_x_432:
[----:B------:R-:W-:Y:S05]  /*f180*/  BSYNC B1 ;  /* 0x0000000000017941 */ /* 0x000fea0003800000 */
.L_x_431:
        /* <DEDUP_REMOVED lines=11> */
.L_x_434:
[----:B------:R-:W-:Y:S05]  /*f240*/  BSYNC B1 ;  /* 0x0000000000017941 */ /* 0x000fea0003800000 */
.L_x_433:
        /* <DEDUP_REMOVED lines=11> */
.L_x_436:
[----:B------:R-:W-:Y:S05]  /*f300*/  BSYNC B1 ;  /* 0x0000000000017941 */ /* 0x000fea0003800000 */
.L_x_435:
        /* <DEDUP_REMOVED lines=11> */
.L_x_438:
[----:B------:R-:W-:Y:S05]  /*f3c0*/  BSYNC B1 ;  /* 0x0000000000017941 */ /* 0x000fea0003800000 */
.L_x_437:
        /* <DEDUP_REMOVED lines=10> */
.L_x_440:
[----:B------:R-:W-:Y:S05]  /*f470*/  BSYNC B1 ;  /* 0x0000000000017941 */ /* 0x000fea0003800000 */
.L_x_439:
        /* <DEDUP_REMOVED lines=11> */
.L_x_442:
[----:B------:R-:W-:Y:S05]  /*f530*/  BSYNC B1 ;  /* 0x0000000000017941 */ /* 0x000fea0003800000 */
.L_x_441:
        /* <DEDUP_REMOVED lines=11> */
.L_x_444:
[----:B------:R-:W-:Y:S05]  /*f5f0*/  BSYNC B1 ;  /* 0x0000000000017941 */ /* 0x000fea0003800000 */
.L_x_443:
        /* <DEDUP_REMOVED lines=11> */
.L_x_446:
[----:B------:R-:W-:Y:S05]  /*f6b0*/  BSYNC B1 ;  /* 0x0000000000017941 */ /* 0x000fea0003800000 */
.L_x_445:
        /* <DEDUP_REMOVED lines=10> */
.L_x_448:
[----:B------:R-:W-:Y:S05]  /*f760*/  BSYNC B1 ;  /* 0x0000000000017941 */ /* 0x000fea0003800000 */
.L_x_447:
        /* <DEDUP_REMOVED lines=11> */
.L_x_450:
[----:B------:R-:W-:Y:S05]  /*f820*/  BSYNC B1 ;  /* 0x0000000000017941 */ /* 0x000fea0003800000 */
.L_x_449:
        /* <DEDUP_REMOVED lines=11> */
.L_x_452:
[----:B------:R-:W-:Y:S05]  /*f8e0*/  BSYNC B1 ;  /* 0x0000000000017941 */ /* 0x000fea0003800000 */
.L_x_451:
        /* <DEDUP_REMOVED lines=11> */
.L_x_454:
[----:B------:R-:W-:Y:S05]  /*f9a0*/  BSYNC B1 ;  /* 0x0000000000017941 */ /* 0x000fea0003800000 */
.L_x_453:
        /* <DEDUP_REMOVED lines=10> */
.L_x_456:
[----:B------:R-:W-:Y:S05]  /*fa50*/  BSYNC B1 ;  /* 0x0000000000017941 */ /* 0x000fea0003800000 */
.L_x_455:
        /* <DEDUP_REMOVED lines=11> */
.L_x_458:
[----:B------:R-:W-:Y:S05]  /*fb10*/  BSYNC B1 ;  /* 0x0000000000017941 */ /* 0x000fea0003800000 */
.L_x_457:
        /* <DEDUP_REMOVED lines=11> */
.L_x_460:
[----:B------:R-:W-:Y:S05]  /*fbd0*/  BSYNC B1 ;  /* 0x0000000000017941 */ /* 0x000fea0003800000 */
.L_x_459:
        /* <DEDUP_REMOVED lines=11> */
.L_x_462:
[----:B------:R-:W-:Y:S05]  /*fc90*/  BSYNC B1 ;  /* 0x0000000000017941 */ /* 0x000fea0003800000 */
.L_x_461:
        /* <DEDUP_REMOVED lines=10> */
.L_x_464:
[----:B------:R-:W-:Y:S05]  /*fd40*/  BSYNC B1 ;  /* 0x0000000000017941 */ /* 0x000fea0003800000 */
.L_x_463:
        /* <DEDUP_REMOVED lines=11> */
.L_x_466:
[----:B------:R-:W-:Y:S05]  /*fe00*/  BSYNC B1 ;  /* 0x0000000000017941 */ /* 0x000fea0003800000 */
.L_x_465:
        /* <DEDUP_REMOVED lines=11> */
.L_x_468:
[----:B------:R-:W-:Y:S05]  /*fec0*/  BSYNC B1 ;  /* 0x0000000000017941 */ /* 0x000fea0003800000 */
.L_x_467:
        /* <DEDUP_REMOVED lines=11> */
.L_x_470:
[----:B------:R-:W-:Y:S05]  /*ff80*/  BSYNC B1 ;  /* 0x0000000000017941 */ /* 0x000fea0003800000 */
.L_x_469:
        /* <DEDUP_REMOVED lines=10> */
.L_x_472:
[----:B------:R-:W-:Y:S05]  /*10030*/  BSYNC B1 ;  /* 0x0000000000017941 */ /* 0x000fea0003800000 */
.L_x_471:
        /* <DEDUP_REMOVED lines=11> */
.L_x_474:
[----:B------:R-:W-:Y:S05]  /*100f0*/  BSYNC B1 ;  /* 0x0000000000017941 */ /* 0x000fea0003800000 */
.L_x_473:
        /* <DEDUP_REMOVED lines=11> */
.L_x_476:
[----:B------:R-:W-:Y:S05]  /*101b0*/  BSYNC B1 ;  /* 0x0000000000017941 */ /* 0x000fea0003800000 */
.L_x_475:
        /* <DEDUP_REMOVED lines=11> */
.L_x_478:
[----:B------:R-:W-:Y:S05]  /*10270*/  BSYNC B1 ;  /* 0x0000000000017941 */ /* 0x000fea0003800000 */
.L_x_477:
        /* <DEDUP_REMOVED lines=10> */
.L_x_480:
[----:B------:R-:W-:Y:S05]  /*10320*/  BSYNC B1 ;  /* 0x0000000000017941 */ /* 0x000fea0003800000 */
.L_x_479:
        /* <DEDUP_REMOVED lines=11> */
.L_x_482:
[----:B------:R-:W-:Y:S05]  /*103e0*/  BSYNC B1 ;  /* 0x0000000000017941 */ /* 0x000fea0003800000 */
.L_x_481:
        /* <DEDUP_REMOVED lines=11> */
.L_x_484:
[----:B------:R-:W-:Y:S05]  /*104a0*/  BSYNC B1 ;  /* 0x0000000000017941 */ /* 0x000fea0003800000 */
.L_x_483:
        /* <DEDUP_REMOVED lines=11> */
.L_x_486:
[----:B------:R-:W-:Y:S05]  /*10560*/  BSYNC B1 ;  /* 0x0000000000017941 */ /* 0x000fea0003800000 */
.L_x_485:
        /* <DEDUP_REMOVED lines=10> */
.L_x_488:
[----:B------:R-:W-:Y:S05]  /*10610*/  BSYNC B1 ;  /* 0x0000000000017941 */ /* 0x000fea0003800000 */
.L_x_487:
        /* <DEDUP_REMOVED lines=11> */
.L_x_490:
[----:B------:R-:W-:Y:S05]  /*106d0*/  BSYNC B1 ;  /* 0x0000000000017941 */ /* 0x000fea0003800000 */
.L_x_489:
        /* <DEDUP_REMOVED lines=11> */
.L_x_492:
[----:B------:R-:W-:Y:S05]  /*10790*/  BSYNC B1 ;  /* 0x0000000000017941 */ /* 0x000fea0003800000 */
.L_x_491:
        /* <DEDUP_REMOVED lines=11> */
.L_x_494:
[----:B------:R-:W-:Y:S05]  /*10850*/  BSYNC B1 ;  /* 0x0000000000017941 */ /* 0x000fea0003800000 */
.L_x_493:
        /* <DEDUP_REMOVED lines=10> */
.L_x_496:
[----:B------:R-:W-:Y:S05]  /*10900*/  BSYNC B1 ;  /* 0x0000000000017941 */ /* 0x000fea0003800000 */
.L_x_495:
        /* <DEDUP_REMOVED lines=11> */
.L_x_498:
[----:B------:R-:W-:Y:S05]  /*109c0*/  BSYNC B1 ;  /* 0x0000000000017941 */ /* 0x000fea0003800000 */
.L_x_497:
        /* <DEDUP_REMOVED lines=11> */
.L_x_500:
[----:B------:R-:W-:Y:S05]  /*10a80*/  BSYNC B1 ;  /* 0x0000000000017941 */ /* 0x000fea0003800000 */
.L_x_499:
        /* <DEDUP_REMOVED lines=11> */
.L_x_502:
[----:B------:R-:W-:Y:S05]  /*10b40*/  BSYNC B1 ;  /* 0x0000000000017941 */ /* 0x000fea0003800000 */
.L_x_501:
        /* <DEDUP_REMOVED lines=10> */
.L_x_504:
[----:B------:R-:W-:Y:S05]  /*10bf0*/  BSYNC B1 ;  /* 0x0000000000017941 */ /* 0x000fea0003800000 */
.L_x_503:
        /* <DEDUP_REMOVED lines=11> */
.L_x_506:
[----:B------:R-:W-:Y:S05]  /*10cb0*/  BSYNC B1 ;  /* 0x0000000000017941 */ /* 0x000fea0003800000 */
.L_x_505:
        /* <DEDUP_REMOVED lines=11> */
.L_x_508:
[----:B------:R-:W-:Y:S05]  /*10d70*/  BSYNC B1 ;  /* 0x0000000000017941 */ /* 0x000fea0003800000 */
.L_x_507:
        /* <DEDUP_REMOVED lines=11> */
.L_x_510:
[----:B------:R-:W-:Y:S05]  /*10e30*/  BSYNC B1 ;  /* 0x0000000000017941 */ /* 0x000fea0003800000 */
.L_x_509:
        /* <DEDUP_REMOVED lines=10> */
.L_x_512:
[----:B------:R-:W-:Y:S05]  /*10ee0*/  BSYNC B1 ;  /* 0x0000000000017941 */ /* 0x000fea0003800000 */
.L_x_511:
        /* <DEDUP_REMOVED lines=11> */
.L_x_514:
[----:B------:R-:W-:Y:S05]  /*10fa0*/  BSYNC B1 ;  /* 0x0000000000017941 */ /* 0x000fea0003800000 */
.L_x_513:
        /* <DEDUP_REMOVED lines=10> */
.L_x_516:
[----:B------:R-:W-:Y:S05]  /*11050*/  BSYNC B1 ;  /* 0x0000000000017941 */ /* 0x000fea0003800000 */
.L_x_515:
        /* <DEDUP_REMOVED lines=10> */
.L_x_518:
[----:B------:R-:W-:Y:S05]  /*11100*/  BSYNC B1 ;  /* 0x0000000000017941 */ /* 0x000fea0003800000 */
.L_x_517:
[----:B------:R-:W3:Y:S01]  /*11110*/  LDL.LU R153, [R1+0x3d8] ;  /* 0x0003d80001997983 */ /* 0x000ee20000300800 */
[----:B-----5:R-:W-:Y:S01]  /*11120*/  HADD2.F32 R152, -RZ, R19.H0_H0 ;  /* 0x20000013ff987230 */ /* 0x020fe20000004100 */
        /* <DEDUP_REMOVED lines=8> */
.L_x_520:
[----:B------:R-:W-:Y:S05]  /*111b0*/  BSYNC B1 ;  /* 0x0000000000017941 */ /* 0x000fea0003800000 */
.L_x_519:
[----:B------:R-:W2:Y:S01]  /*111c0*/  LDL.LU R153, [R1+0x3dc] ;  /* 0x0003dc0001997983 */ /* 0x000ea20000300800 */
[----:B---3-5:R-:W-:Y:S01]  /*111d0*/  HADD2.F32 R152, -RZ, R19.H0_H0 ;  /* 0x20000013ff987230 */ /* 0x028fe20000004100 */
        /* <DEDUP_REMOVED lines=8> */
.L_x_522:
[----:B------:R-:W-:Y:S05]  /*11260*/  BSYNC B1 ;  /* 0x0000000000017941 */ /* 0x000fea0003800000 */
.L_x_521:
[----:B------:R-:W4:Y:S01]  /*11270*/  LDL.LU R153, [R1+0x3e0] ;  /* 0x0003e00001997983 */ /* 0x000f220000300800 */
[----:B--2--5:R-:W-:Y:S01]  /*11280*/  HADD2.F32 R152, -RZ, R19.H0_H0 ;  /* 0x20000013ff987230 */ /* 0x024fe20000004100 */
[----:B------:R-:W-:Y:S01]  /*11290*/  ISETP.GT.AND P5, PT, R0, 0x80, P2 ;  /* 0x000000800000780c */ /* 0x000fe200017a4270 */
[----:B------:R-:W-:Y:S03]  /*112a0*/  BSSY B1, `(.L_x_523) ;  /* 0x0000007000017945 */ /* 0x000fe60003800000 */
[----:B------:R-:W-:-:S04]  /*112b0*/  FMUL R152, R152, R16 ;  /* 0x0000001098987220 */ /* 0x000fc80000400000 */
[----:B----4-:R-:W-:-:S05]  /*112c0*/  FFMA R152, R153, R2, R152 ;  /* 0x0000000299987223 */ /* 0x010fca0000000098 */
[----:B------:R-:W-:-:S05]  /*112d0*/  F2FP.F16.F32.PACK_AB R152, RZ, R152 ;  /* 0x00000098ff98723e */ /* 0x000fca00000000ff */
[----:B------:R2:W-:Y:S01]  /*112e0*/  @P4 STG.E.U16 desc[UR36][R20.64+0x1e0], R152 ;  /* 0x0001e09814004986 */ /* 0x0005e2000c101524 */
[----:B------:R-:W-:Y:S05]  /*112f0*/  @!P5 BRA `(.L_x_524) ;  /* 0x000000000004d947 */ /* 0x000fea0003800000 */
[----:B------:R4:W5:Y:S02]  /*11300*/  LDG.E.LTC128B.U16 R19, desc[UR36][R10.64+0x1e2] ;  /* 0x0001e2240a137981 */ /* 0x000964000c1e1520 */
.L_x_524:
[----:B------:R-:W-:Y:S05]  /*11310*/  BSYNC B1 ;  /* 0x0000000000017941 */ /* 0x000fea0003800000 */
.L_x_523:
[----:B------:R-:W3:Y:S01]  /*11320*/  LDL.LU R153, [R1+0x3e4] ;  /* 0x0003e40001997983 */ /* 0x000ee20000300800 */
[----:B--2--5:R-:W-:Y:S01]  /*11330*/  HADD2.F32 R152, -RZ, R19.H0_H0 ;  /* 0x20000013ff987230 */ /* 0x024fe20000004100 */
        /* <DEDUP_REMOVED lines=8> */
.L_x_526:
[----:B------:R-:W-:Y:S05]  /*113c0*/  BSYNC B1 ;  /* 0x0000000000017941 */ /* 0x000fea0003800000 */
.L_x_525:
        /* <DEDUP_REMOVED lines=10> */
.L_x_528:
[----:B------:R-:W-:Y:S05]  /*11470*/  BSYNC B1 ;  /* 0x0000000000017941 */ /* 0x000fea0003800000 */
.L_x_527:
        /* <DEDUP_REMOVED lines=10> */
.L_x_530:
[----:B------:R-:W-:Y:S05]  /*11520*/  BSYNC B1 ;  /* 0x0000000000017941 */ /* 0x000fea0003800000 */
.L_x_529:
        /* <DEDUP_REMOVED lines=10> */
.L_x_532:
[----:B------:R-:W-:Y:S05]  /*115d0*/  BSYNC B1 ;  /* 0x0000000000017941 */ /* 0x000fea0003800000 */
.L_x_531:
        /* <DEDUP_REMOVED lines=10> */
.L_x_534:
[----:B------:R-:W-:Y:S05]  /*11680*/  BSYNC B1 ;  /* 0x0000000000017941 */ /* 0x000fea0003800000 */
.L_x_533:
        /* <DEDUP_REMOVED lines=10> */
.L_x_536:
[----:B------:R-:W-:Y:S05]  /*11730*/  BSYNC B1 ;  /* 0x0000000000017941 */ /* 0x000fea0003800000 */
.L_x_535:
[----:B------:R-:W3:Y:S01]  /*11740*/  LDL.LU R153, [R1+0x3fc] ;  /* 0x0003fc0001997983 */ /* 0x000ee20000300800 */
[----:B--2--5:R-:W-:Y:S01]  /*11750*/  HADD2.F32 R152, -RZ, R19.H0_H0 ;  /* 0x20000013ff987230 */ /* 0x024fe20000004100 */
        /* <DEDUP_REMOVED lines=11> */
.L_x_538:
[----:B------:R-:W-:Y:S05]  /*11810*/  BSYNC B1 ;  /* 0x0000000000017941 */ /* 0x000fea0003800000 */
.L_x_537:
[----:B--2---:R-:W2:Y:S01]  /*11820*/  LDL.LU R23, [R1] ;  /* 0x0000000001177983 */ /* 0x004ea20000300800 */
[----:B-----5:R-:W-:Y:S01]  /*11830*/  HADD2.F32 R22, -RZ, R19.H0_H0 ;  /* 0x20000013ff167230 */ /* 0x020fe20000004100 */
        /* <DEDUP_REMOVED lines=11> */
.L_x_540:
[----:B------:R-:W-:Y:S05]  /*118f0*/  BSYNC B1 ;  /* 0x0000000000017941 */ /* 0x000fea0003800000 */
.L_x_539:
        /* <DEDUP_REMOVED lines=10> */
.L_x_542:
[----:B------:R-:W-:Y:S05]  /*119a0*/  BSYNC B1 ;  /* 0x0000000000017941 */ /* 0x000fea0003800000 */
.L_x_541:
        /* <DEDUP_REMOVED lines=10> */
.L_x_544:
[----:B------:R-:W-:Y:S05]  /*11a50*/  BSYNC B1 ;  /* 0x0000000000017941 */ /* 0x000fea0003800000 */
.L_x_543:
        /* <DEDUP_REMOVED lines=13> */
.L_x_546:
[----:B------:R-:W-:Y:S05]  /*11b30*/  BSYNC B1 ;  /* 0x0000000000017941 */ /* 0x000fea0003800000 */
.L_x_545:
[----:B------:R-:W4:Y:S01]  /*11b40*/  LDL.LU R23, [R1+0x10] ;  /* 0x0000100001177983 */ /* 0x000f220000300800 */
[----:B--2--5:R-:W-:Y:S01]  /*11b50*/  HADD2.F32 R22, -RZ, R19.H0_H0 ;  /* 0x20000013ff167230 */ /* 0x024fe20000004100 */
[----:B------:R-:W-:Y:S01]  /*11b60*/  IADD3 R152, P0, P2, R168, R4, R154 ;  /* 0x00000004a8987210 */ /* 0x000fe20007a1e09a */
[----:B------:R-:W-:Y:S01]  /*11b70*/  BSSY B1, `(.L_x_547) ;  /* 0x000000c000017945 */ /* 0x000fe20003800000 */
[----:B------:R-:W-:Y:S02]  /*11b80*/  ISETP.GT.AND P3, PT, R3, 0x109, PT ;  /* 0x000001090300780c */ /* 0x000fe40003f64270 */
[----:B------:R-:W-:Y:S01]  /*11b90*/  FMUL R22, R22, R16 ;  /* 0x0000001016167220 */ /* 0x000fe20000400000 */
[----:B------:R-:W-:Y:S02]  /*11ba0*/  IADD3.X R153, R169, R5, R155, P0, P2 ;  /* 0x00000005a9997210 */ /* 0x000fe400007e449b */
[----:B------:R-:W-:Y:S02]  /*11bb0*/  ISETP.GT.AND P0, PT, R0, RZ, P3 ;  /* 0x000000ff0000720c */ /* 0x000fe40001f04270 */
[----:B------:R-:W-:-:S06]  /*11bc0*/  LOP3.LUT R17, R17, 0xfffffff7, RZ, 0xc0, !PT ;  /* 0xfffffff711117812 */ /* 0x000fcc00078ec0ff */
[----:B------:R-:W-:Y:S01]  /*11bd0*/  @P3 LOP3.LUT R17, R17, 0x8, RZ, 0xfc, !PT ;  /* 0x0000000811113812 */ /* 0x000fe200078efcff */
[----:B----4-:R-:W-:-:S05]  /*11be0*/  FFMA R22, R23, R2, R22 ;  /* 0x0000000217167223 */ /* 0x010fca0000000016 */
[----:B------:R-:W-:-:S05]  /*11bf0*/  F2FP.F16.F32.PACK_AB R22, RZ, R22 ;  /* 0x00000016ff16723e */ /* 0x000fca00000000ff */
[----:B------:R2:W-:Y:S01]  /*11c00*/  @P1 STG.E.U16 desc[UR36][R4.64+0x210], R22 ;  /* 0x0002101604001986 */ /* 0x0005e2000c101524 */
[----:B------:R-:W-:Y:S05]  /*11c10*/  @!P0 BRA `(.L_x_548) ;  /* 0x0000000000048947 */ /* 0x000fea0003800000 */
[----:B------:R4:W5:Y:S02]  /*11c20*/  LDG.E.LTC128B.U16 R19, desc[UR36][R14.64+0x212] ;  /* 0x000212240e137981 */ /* 0x000964000c1e1520 */
.L_x_548:
[----:B------:R-:W-:Y:S05]  /*11c30*/  BSYNC B1 ;  /* 0x0000000000017941 */ /* 0x000fea0003800000 */
.L_x_547:
        /* <DEDUP_REMOVED lines=10> */
.L_x_550:
[----:B------:R-:W-:Y:S05]  /*11ce0*/  BSYNC B1 ;  /* 0x0000000000017941 */ /* 0x000fea0003800000 */
.L_x_549:
        /* <DEDUP_REMOVED lines=10> */
.L_x_552:
[----:B------:R-:W-:Y:S05]  /*11d90*/  BSYNC B1 ;  /* 0x0000000000017941 */ /* 0x000fea0003800000 */
.L_x_551:
[----:B------:R-:W3:Y:S01]  /*11da0*/  LDL.LU R23, [R1+0x1c] ;  /* 0x00001c0001177983 */ /* 0x000ee20000300800 */
[----:B--2--5:R-:W-:Y:S01]  /*11db0*/  HADD2.F32 R22, -RZ, R19.H0_H0 ;  /* 0x20000013ff167230 */ /* 0x024fe20000004100 */
        /* <DEDUP_REMOVED lines=9> */
[----:B--2---:R-:W-:Y:S05]  /*11e50*/  @!P0 BRA `(.L_x_554) ;  /* 0x0000000000048947 */ /* 0x004fea0003800000 */
[----:B------:R2:W5:Y:S02]  /*11e60*/  LDG.E.LTC128B.U16 R19, desc[UR36][R14.64+0x220] ;  /* 0x000220240e137981 */ /* 0x000564000c1e1520 */
.L_x_554:
[----:B------:R-:W-:Y:S05]  /*11e70*/  BSYNC B1 ;  /* 0x0000000000017941 */ /* 0x000fea0003800000 */
.L_x_553:
        /* <DEDUP_REMOVED lines=10> */
[----:B---3--:R-:W-:-:S05]  /*11f20*/  IADD3 R22, P0, R168, R20, RZ ;  /* 0x00000014a8167210 */ /* 0x008fca0007f1e0ff */
[----:B------:R-:W-:Y:S01]  /*11f30*/  IMAD.X R23, R169, 0x1, R21, P0 ;  /* 0x00000001a9177824 */ /* 0x000fe200000e0615 */
[----:B------:R-:W-:-:S13]  /*11f40*/  ISETP.GT.AND P0, PT, R0, RZ, P1 ;  /* 0x000000ff0000720c */ /* 0x000fda0000f04270 */
[----:B------:R-:W-:Y:S05]  /*11f50*/  @!P0 BRA `(.L_x_556) ;  /* 0x0000000000048947 */ /* 0x000fea0003800000 */
[----:B------:R3:W5:Y:S02]  /*11f60*/  LDG.E.LTC128B.U16 R19, desc[UR36][R14.64+0x222] ;  /* 0x000222240e137981 */ /* 0x000764000c1e1520 */
.L_x_556:
[----:B------:R-:W-:Y:S05]  /*11f70*/  BSYNC B1 ;  /* 0x0000000000017941 */ /* 0x000fea0003800000 */
.L_x_555:
        /* <DEDUP_REMOVED lines=10> */
.L_x_558:
[----:B------:R-:W-:Y:S05]  /*12020*/  BSYNC B1 ;  /* 0x0000000000017941 */ /* 0x000fea0003800000 */
.L_x_557:
        /* <DEDUP_REMOVED lines=10> */
.L_x_560:
[----:B------:R-:W-:Y:S05]  /*120d0*/  BSYNC B1 ;  /* 0x0000000000017941 */ /* 0x000fea0003800000 */
.L_x_559:
        /* <DEDUP_REMOVED lines=13> */
.L_x_562:
[----:B------:R-:W-:Y:S05]  /*121b0*/  BSYNC B1 ;  /* 0x0000000000017941 */ /* 0x000fea0003800000 */
.L_x_561:
        /* <DEDUP_REMOVED lines=13> */
.L_x_564:
[----:B------:R-:W-:Y:S05]  /*12290*/  BSYNC B1 ;  /* 0x0000000000017941 */ /* 0x000fea0003800000 */
.L_x_563:
        /* <DEDUP_REMOVED lines=10> */
.L_x_566:
[----:B------:R-:W-:Y:S05]  /*12340*/  BSYNC B1 ;  /* 0x0000000000017941 */ /* 0x000fea0003800000 */
.L_x_565:
        /* <DEDUP_REMOVED lines=10> */
.L_x_568:
[----:B------:R-:W-:Y:S05]  /*123f0*/  BSYNC B1 ;  /* 0x0000000000017941 */ /* 0x000fea0003800000 */
.L_x_567:
        /* <DEDUP_REMOVED lines=13> */
.L_x_570:
[----:B------:R-:W-:Y:S05]  /*124d0*/  BSYNC B1 ;  /* 0x0000000000017941 */ /* 0x000fea0003800000 */
.L_x_569:
        /* <DEDUP_REMOVED lines=13> */
.L_x_572:
[----:B------:R-:W-:Y:S05]  /*125b0*/  BSYNC B1 ;  /* 0x0000000000017941 */ /* 0x000fea0003800000 */
.L_x_571:
        /* <DEDUP_REMOVED lines=10> */
.L_x_574:
[----:B------:R-:W-:Y:S05]  /*12660*/  BSYNC B1 ;  /* 0x0000000000017941 */ /* 0x000fea0003800000 */
.L_x_573:
        /* <DEDUP_REMOVED lines=10> */
.L_x_576:
[----:B------:R-:W-:Y:S05]  /*12710*/  BSYNC B1 ;  /* 0x0000000000017941 */ /* 0x000fea0003800000 */
.L_x_575:
        /* <DEDUP_REMOVED lines=13> */
.L_x_578:
[----:B------:R-:W-:Y:S05]  /*127f0*/  BSYNC B1 ;  /* 0x0000000000017941 */ /* 0x000fea0003800000 */
.L_x_577:
        /* <DEDUP_REMOVED lines=13> */
.L_x_580:
[----:B------:R-:W-:Y:S05]  /*128d0*/  BSYNC B1 ;  /* 0x0000000000017941 */ /* 0x000fea0003800000 */
.L_x_579:
        /* <DEDUP_REMOVED lines=10> */
.L_x_582:
[----:B------:R-:W-:Y:S05]  /*12980*/  BSYNC B1 ;  /* 0x0000000000017941 */ /* 0x000fea0003800000 */
.L_x_581:
        /* <DEDUP_REMOVED lines=10> */
.L_x_584:
[----:B------:R-:W-:Y:S05]  /*12a30*/  BSYNC B1 ;  /* 0x0000000000017941 */ /* 0x000fea0003800000 */
.L_x_583:
        /* <DEDUP_REMOVED lines=13> */
.L_x_586:
[----:B------:R-:W-:Y:S05]  /*12b10*/  BSYNC B1 ;  /* 0x0000000000017941 */ /* 0x000fea0003800000 */
.L_x_585:
        /* <DEDUP_REMOVED lines=13> */
.L_x_588:
[----:B------:R-:W-:Y:S05]  /*12bf0*/  BSYNC B1 ;  /* 0x0000000000017941 */ /* 0x000fea0003800000 */
.L_x_587:
        /* <DEDUP_REMOVED lines=10> */
.L_x_590:
[----:B------:R-:W-:Y:S05]  /*12ca0*/  BSYNC B1 ;  /* 0x0000000000017941 */ /* 0x000fea0003800000 */
.L_x_589:
        /* <DEDUP_REMOVED lines=10> */
.L_x_592:
[----:B------:R-:W-:Y:S05]  /*12d50*/  BSYNC B1 ;  /* 0x0000000000017941 */ /* 0x000fea0003800000 */
.L_x_591:
        /* <DEDUP_REMOVED lines=13> */
.L_x_594:
[----:B------:R-:W-:Y:S05]  /*12e30*/  BSYNC B1 ;  /* 0x0000000000017941 */ /* 0x000fea0003800000 */
.L_x_593:
        /* <DEDUP_REMOVED lines=13> */
.L_x_596:
[----:B------:R-:W-:Y:S05]  /*12f10*/  BSYNC B1 ;  /* 0x0000000000017941 */ /* 0x000fea0003800000 */
.L_x_595:
        /* <DEDUP_REMOVED lines=10> */
.L_x_598:
[----:B------:R-:W-:Y:S05]  /*12fc0*/  BSYNC B1 ;  /* 0x0000000000017941 */ /* 0x000fea0003800000 */
.L_x_597:
        /* <DEDUP_REMOVED lines=10> */
.L_x_600:
[----:B------:R-:W-:Y:S05]  /*13070*/  BSYNC B1 ;  /* 0x0000000000017941 */ /* 0x000fea0003800000 */
.L_x_599:
        /* <DEDUP_REMOVED lines=13> */
.L_x_602:
[----:B------:R-:W-:Y:S05]  /*13150*/  BSYNC B1 ;  /* 0x0000000000017941 */ /* 0x000fea0003800000 */
.L_x_601:
        /* <DEDUP_REMOVED lines=13> */
.L_x_604:
[----:B------:R-:W-:Y:S05]  /*13230*/  BSYNC B1 ;  /* 0x0000000000017941 */ /* 0x000fea0003800000 */
.L_x_603:
        /* <DEDUP_REMOVED lines=10> */
.L_x_606:
[----:B------:R-:W-:Y:S05]  /*132e0*/  BSYNC B1 ;  /* 0x0000000000017941 */ /* 0x000fea0003800000 */
.L_x_605:
        /* <DEDUP_REMOVED lines=10> */
.L_x_608:
[----:B------:R-:W-:Y:S05]  /*13390*/  BSYNC B1 ;  /* 0x0000000000017941 */ /* 0x000fea0003800000 */
.L_x_607:
        /* <DEDUP_REMOVED lines=13> */
.L_x_610:
[----:B------:R-:W-:Y:S05]  /*13470*/  BSYNC B1 ;  /* 0x0000000000017941 */ /* 0x000fea0003800000 */
.L_x_609:
        /* <DEDUP_REMOVED lines=13> */
.L_x_612:
[----:B------:R-:W-:Y:S05]  /*13550*/  BSYNC B1 ;  /* 0x0000000000017941 */ /* 0x000fea0003800000 */
.L_x_611:
        /* <DEDUP_REMOVED lines=10> */
.L_x_614:
[----:B------:R-:W-:Y:S05]  /*13600*/  BSYNC B1 ;  /* 0x0000000000017941 */ /* 0x000fea0003800000 */
.L_x_613:
        /* <DEDUP_REMOVED lines=10> */
.L_x_616:
[----:B------:R-:W-:Y:S05]  /*136b0*/  BSYNC B1 ;  /* 0x0000000000017941 */ /* 0x000fea0003800000 */
.L_x_615:
        /* <DEDUP_REMOVED lines=13> */
.L_x_618:
[----:B------:R-:W-:Y:S05]  /*13790*/  BSYNC B1 ;  /* 0x0000000000017941 */ /* 0x000fea0003800000 */
.L_x_617:
        /* <DEDUP_REMOVED lines=13> */
.L_x_620:
[----:B------:R-:W-:Y:S05]  /*13870*/  BSYNC B1 ;  /* 0x0000000000017941 */ /* 0x000fea0003800000 */
.L_x_619:
        /* <DEDUP_REMOVED lines=10> */
.L_x_622:
[----:B------:R-:W-:Y:S05]  /*13920*/  BSYNC B1 ;  /* 0x0000000000017941 */ /* 0x000fea0003800000 */
.L_x_621:
        /* <DEDUP_REMOVED lines=10> */
.L_x_624:
[----:B------:R-:W-:Y:S05]  /*139d0*/  BSYNC B1 ;  /* 0x0000000000017941 */ /* 0x000fea0003800000 */
.L_x_623:
        /* <DEDUP_REMOVED lines=13> */
.L_x_626:
[----:B------:R-:W-:Y:S05]  /*13ab0*/  BSYNC B1 ;  /* 0x0000000000017941 */ /* 0x000fea0003800000 */
.L_x_625:
        /* <DEDUP_REMOVED lines=13> */
.L_x_628:
[----:B------:R-:W-:Y:S05]  /*13b90*/  BSYNC B1 ;  /* 0x0000000000017941 */ /* 0x000fea0003800000 */
.L_x_627:
        /* <DEDUP_REMOVED lines=10> */
.L_x_630:
[----:B------:R-:W-:Y:S05]  /*13c40*/  BSYNC B1 ;  /* 0x0000000000017941 */ /* 0x000fea0003800000 */
.L_x_629:
        /* <DEDUP_REMOVED lines=10> */
.L_x_632:
[----:B------:R-:W-:Y:S05]  /*13cf0*/  BSYNC B1 ;  /* 0x0000000000017941 */ /* 0x000fea0003800000 */
.L_x_631:
        /* <DEDUP_REMOVED lines=13> */
.L_x_634:
[----:B------:R-:W-:Y:S05]  /*13dd0*/  BSYNC B1 ;  /* 0x0000000000017941 */ /* 0x000fea0003800000 */
.L_x_633:
        /* <DEDUP_REMOVED lines=13> */
.L_x_636:
[----:B------:R-:W-:Y:S05]  /*13eb0*/  BSYNC B1 ;  /* 0x0000000000017941 */ /* 0x000fea0003800000 */
.L_x_635:
        /* <DEDUP_REMOVED lines=10> */
.L_x_638:
[----:B------:R-:W-:Y:S05]  /*13f60*/  BSYNC B1 ;  /* 0x0000000000017941 */ /* 0x000fea0003800000 */
.L_x_637:
        /* <DEDUP_REMOVED lines=10> */
.L_x_640:
[----:B------:R-:W-:Y:S05]  /*14010*/  BSYNC B1 ;  /* 0x0000000000017941 */ /* 0x000fea0003800000 */
.L_x_639:
        /* <DEDUP_REMOVED lines=13> */
.L_x_642:
[----:B------:R-:W-:Y:S05]  /*140f0*/  BSYNC B1 ;  /* 0x0000000000017941 */ /* 0x000fea0003800000 */
.L_x_641:
        /* <DEDUP_REMOVED lines=13> */
.L_x_644:
[----:B------:R-:W-:Y:S05]  /*141d0*/  BSYNC B1 ;  /* 0x0000000000017941 */ /* 0x000fea0003800000 */
.L_x_643:
        /* <DEDUP_REMOVED lines=10> */
.L_x_646:
[----:B------:R-:W-:Y:S05]  /*14280*/  BSYNC B1 ;  /* 0x0000000000017941 */ /* 0x000fea0003800000 */
.L_x_645:
        /* <DEDUP_REMOVED lines=10> */
.L_x_648:
[----:B------:R-:W-:Y:S05]  /*14330*/  BSYNC B1 ;  /* 0x0000000000017941 */ /* 0x000fea0003800000 */
.L_x_647:
        /* <DEDUP_REMOVED lines=13> */
.L_x_650:
[----:B------:R-:W-:Y:S05]  /*14410*/  BSYNC B1 ;  /* 0x0000000000017941 */ /* 0x000fea0003800000 */
.L_x_649:
        /* <DEDUP_REMOVED lines=13> */
.L_x_652:
[----:B------:R-:W-:Y:S05]  /*144f0*/  BSYNC B1 ;  /* 0x0000000000017941 */ /* 0x000fea0003800000 */
.L_x_651:
        /* <DEDUP_REMOVED lines=10> */
.L_x_654:
[----:B------:R-:W-:Y:S05]  /*145a0*/  BSYNC B1 ;  /* 0x0000000000017941 */ /* 0x000fea0003800000 */
.L_x_653:
        /* <DEDUP_REMOVED lines=10> */
.L_x_656:
[----:B------:R-:W-:Y:S05]  /*14650*/  BSYNC B1 ;  /* 0x0000000000017941 */ /* 0x000fea0003800000 */
.L_x_655:
        /* <DEDUP_REMOVED lines=13> */
.L_x_658:
[----:B------:R-:W-:Y:S05]  /*14730*/  BSYNC B1 ;  /* 0x0000000000017941 */ /* 0x000fea0003800000 */
.L_x_657:
        /* <DEDUP_REMOVED lines=13> */
.L_x_660:
[----:B------:R-:W-:Y:S05]  /*14810*/  BSYNC B1 ;  /* 0x0000000000017941 */ /* 0x000fea0003800000 */
.L_x_659:
        /* <DEDUP_REMOVED lines=10> */
.L_x_662:
[----:B------:R-:W-:Y:S05]  /*148c0*/  BSYNC B1 ;  /* 0x0000000000017941 */ /* 0x000fea0003800000 */
.L_x_661:
        /* <DEDUP_REMOVED lines=10> */
.L_x_664:
[----:B------:R-:W-:Y:S05]  /*14970*/  BSYNC B1 ;  /* 0x0000000000017941 */ /* 0x000fea0003800000 */
.L_x_663:
        /* <DEDUP_REMOVED lines=13> */
.L_x_666:
[----:B------:R-:W-:Y:S05]  /*14a50*/  BSYNC B1 ;  /* 0x0000000000017941 */ /* 0x000fea0003800000 */
.L_x_665:
        /* <DEDUP_REMOVED lines=13> */
.L_x_668:
[----:B------:R-:W-:Y:S05]  /*14b30*/  BSYNC B1 ;  /* 0x0000000000017941 */ /* 0x000fea0003800000 */
.L_x_667:
        /* <DEDUP_REMOVED lines=10> */
.L_x_670:
[----:B------:R-:W-:Y:S05]  /*14be0*/  BSYNC B1 ;  /* 0x0000000000017941 */ /* 0x000fea0003800000 */
.L_x_669:
        /* <DEDUP_REMOVED lines=10> */
.L_x_672:
[----:B------:R-:W-:Y:S05]  /*14c90*/  BSYNC B1 ;  /* 0x0000000000017941 */ /* 0x000fea0003800000 */
.L_x_671:
        /* <DEDUP_REMOVED lines=13> */
.L_x_674:
[----:B------:R-:W-:Y:S05]  /*14d70*/  BSYNC B1 ;  /* 0x0000000000017941 */ /* 0x000fea0003800000 */
.L_x_673:
        /* <DEDUP_REMOVED lines=13> */
.L_x_676:
[----:B------:R-:W-:Y:S05]  /*14e50*/  BSYNC B1 ;  /* 0x0000000000017941 */ /* 0x000fea0003800000 */
.L_x_675:
        /* <DEDUP_REMOVED lines=10> */
.L_x_678:
[----:B------:R-:W-:Y:S05]  /*14f00*/  BSYNC B1 ;  /* 0x0000000000017941 */ /* 0x000fea0003800000 */
.L_x_677:
        /* <DEDUP_REMOVED lines=10> */
.L_x_680:
[----:B------:R-:W-:Y:S05]  /*14fb0*/  BSYNC B1 ;  /* 0x0000000000017941 */ /* 0x000fea0003800000 */
.L_x_679:
        /* <DEDUP_REMOVED lines=13> */
.L_x_682:
[----:B------:R-:W-:Y:S05]  /*15090*/  BSYNC B1 ;  /* 0x0000000000017941 */ /* 0x000fea0003800000 */
.L_x_681:
        /* <DEDUP_REMOVED lines=13> */
.L_x_684:
[----:B------:R-:W-:Y:S05]  /*15170*/  BSYNC B1 ;  /* 0x0000000000017941 */ /* 0x000fea0003800000 */
.L_x_683:
        /* <DEDUP_REMOVED lines=10> */
.L_x_686:
[----:B------:R-:W-:Y:S05]  /*15220*/  BSYNC B1 ;  /* 0x0000000000017941 */ /* 0x000fea0003800000 */
.L_x_685:
        /* <DEDUP_REMOVED lines=10> */
.L_x_688:
[----:B------:R-:W-:Y:S05]  /*152d0*/  BSYNC B1 ;  /* 0x0000000000017941 */ /* 0x000fea0003800000 */
.L_x_687:
        /* <DEDUP_REMOVED lines=13> */
.L_x_690:
[----:B------:R-:W-:Y:S05]  /*153b0*/  BSYNC B1 ;  /* 0x0000000000017941 */ /* 0x000fea0003800000 */
.L_x_689:
        /* <DEDUP_REMOVED lines=13> */
.L_x_692:
[----:B------:R-:W-:Y:S05]  /*15490*/  BSYNC B1 ;  /* 0x0000000000017941 */ /* 0x000fea0003800000 */
.L_x_691:
        /* <DEDUP_REMOVED lines=10> */
.L_x_694:
[----:B------:R-:W-:Y:S05]  /*15540*/  BSYNC B1 ;  /* 0x0000000000017941 */ /* 0x000fea0003800000 */
.L_x_693:
        /* <DEDUP_REMOVED lines=10> */
.L_x_696:
[----:B------:R-:W-:Y:S05]  /*155f0*/  BSYNC B1 ;  /* 0x0000000000017941 */ /* 0x000fea0003800000 */
.L_x_695:
        /* <DEDUP_REMOVED lines=13> */
.L_x_698:
[----:B------:R-:W-:Y:S05]  /*156d0*/  BSYNC B1 ;  /* 0x0000000000017941 */ /* 0x000fea0003800000 */
.L_x_697:
        /* <DEDUP_REMOVED lines=13> */
.L_x_700:
[----:B------:R-:W-:Y:S05]  /*157b0*/  BSYNC B1 ;  /* 0x0000000000017941 */ /* 0x000fea0003800000 */
.L_x_699:
        /* <DEDUP_REMOVED lines=10> */
.L_x_702:
[----:B------:R-:W-:Y:S05]  /*15860*/  BSYNC B1 ;  /* 0x0000000000017941 */ /* 0x000fea0003800000 */
.L_x_701:
        /* <DEDUP_REMOVED lines=10> */
.L_x_704:
[----:B------:R-:W-:Y:S05]  /*15910*/  BSYNC B1 ;  /* 0x0000000000017941 */ /* 0x000fea0003800000 */
.L_x_703:
        /* <DEDUP_REMOVED lines=13> */
.L_x_706:
[----:B------:R-:W-:Y:S05]  /*159f0*/  BSYNC B1 ;  /* 0x0000000000017941 */ /* 0x000fea0003800000 */
.L_x_705:
        /* <DEDUP_REMOVED lines=13> */
.L_x_708:
[----:B------:R-:W-:Y:S05]  /*15ad0*/  BSYNC B1 ;  /* 0x0000000000017941 */ /* 0x000fea0003800000 */
.L_x_707:
        /* <DEDUP_REMOVED lines=10> */
.L_x_710:
[----:B------:R-:W-:Y:S05]  /*15b80*/  BSYNC B1 ;  /* 0x0000000000017941 */ /* 0x000fea0003800000 */
.L_x_709:
        /* <DEDUP_REMOVED lines=10> */
.L_x_712:
[----:B------:R-:W-:Y:S05]  /*15c30*/  BSYNC B1 ;  /* 0x0000000000017941 */ /* 0x000fea0003800000 */
.L_x_711:
        /* <DEDUP_REMOVED lines=13> */
.L_x_714:
[----:B------:R-:W-:Y:S05]  /*15d10*/  BSYNC B1 ;  /* 0x0000000000017941 */ /* 0x000fea0003800000 */
.L_x_713:
        /* <DEDUP_REMOVED lines=13> */
.L_x_716:
[----:B------:R-:W-:Y:S05]  /*15df0*/  BSYNC B1 ;  /* 0x0000000000017941 */ /* 0x000fea0003800000 */
.L_x_715:
        /* <DEDUP_REMOVED lines=10> */
.L_x_718:
[----:B------:R-:W-:Y:S05]  /*15ea0*/  BSYNC B1 ;  /* 0x0000000000017941 */ /* 0x000fea0003800000 */
.L_x_717:
        /* <DEDUP_REMOVED lines=10> */
.L_x_720:
[----:B------:R-:W-:Y:S05]  /*15f50*/  BSYNC B1 ;  /* 0x0000000000017941 */ /* 0x000fea0003800000 */
.L_x_719:
        /* <DEDUP_REMOVED lines=13> */
.L_x_722:
[----:B------:R-:W-:Y:S05]  /*16030*/  BSYNC B1 ;  /* 0x0000000000017941 */ /* 0x000fea0003800000 */
.L_x_721:
        /* <DEDUP_REMOVED lines=13> */
.L_x_724:
[----:B------:R-:W-:Y:S05]  /*16110*/  BSYNC B1 ;  /* 0x0000000000017941 */ /* 0x000fea0003800000 */
.L_x_723:
        /* <DEDUP_REMOVED lines=10> */
.L_x_726:
[----:B------:R-:W-:Y:S05]  /*161c0*/  BSYNC B1 ;  /* 0x0000000000017941 */ /* 0x000fea0003800000 */
.L_x_725:
        /* <DEDUP_REMOVED lines=10> */
.L_x_728:
[----:B------:R-:W-:Y:S05]  /*16270*/  BSYNC B1 ;  /* 0x0000000000017941 */ /* 0x000fea0003800000 */
.L_x_727:
        /* <DEDUP_REMOVED lines=13> */
.L_x_730:
[----:B------:R-:W-:Y:S05]  /*16350*/  BSYNC B1 ;  /* 0x0000000000017941 */ /* 0x000fea0003800000 */
.L_x_729:
        /* <DEDUP_REMOVED lines=13> */
.L_x_732:
[----:B------:R-:W-:Y:S05]  /*16430*/  BSYNC B1 ;  /* 0x0000000000017941 */ /* 0x000fea0003800000 */
.L_x_731:
        /* <DEDUP_REMOVED lines=10> */
.L_x_734:
[----:B------:R-:W-:Y:S05]  /*164e0*/  BSYNC B1 ;  /* 0x0000000000017941 */ /* 0x000fea0003800000 */
.L_x_733:
        /* <DEDUP_REMOVED lines=10> */
.L_x_736:
[----:B------:R-:W-:Y:S05]  /*16590*/  BSYNC B1 ;  /* 0x0000000000017941 */ /* 0x000fea0003800000 */
.L_x_735:
        /* <DEDUP_REMOVED lines=13> */
.L_x_738:
[----:B------:R-:W-:Y:S05]  /*16670*/  BSYNC B1 ;  /* 0x0000000000017941 */ /* 0x000fea0003800000 */
.L_x_737:
        /* <DEDUP_REMOVED lines=13> */
.L_x_740:
[----:B------:R-:W-:Y:S05]  /*16750*/  BSYNC B1 ;  /* 0x0000000000017941 */ /* 0x000fea0003800000 */
.L_x_739:
        /* <DEDUP_REMOVED lines=10> */
.L_x_742:
[----:B------:R-:W-:Y:S05]  /*16800*/  BSYNC B1 ;  /* 0x0000000000017941 */ /* 0x000fea0003800000 */
.L_x_741:
        /* <DEDUP_REMOVED lines=10> */
.L_x_744:
[----:B------:R-:W-:Y:S05]  /*168b0*/  BSYNC B1 ;  /* 0x0000000000017941 */ /* 0x000fea0003800000 */
.L_x_743:
        /* <DEDUP_REMOVED lines=13> */
.L_x_746:
[----:B------:R-:W-:Y:S05]  /*16990*/  BSYNC B1 ;  /* 0x0000000000017941 */ /* 0x000fea0003800000 */
.L_x_745:
        /* <DEDUP_REMOVED lines=13> */
.L_x_748:
[----:B------:R-:W-:Y:S05]  /*16a70*/  BSYNC B1 ;  /* 0x0000000000017941 */ /* 0x000fea0003800000 */
.L_x_747:
        /* <DEDUP_REMOVED lines=10> */
.L_x_750:
[----:B------:R-:W-:Y:S05]  /*16b20*/  BSYNC B1 ;  /* 0x0000000000017941 */ /* 0x000fea0003800000 */
.L_x_749:
        /* <DEDUP_REMOVED lines=10> */
.L_x_752:
[----:B------:R-:W-:Y:S05]  /*16bd0*/  BSYNC B1 ;  /* 0x0000000000017941 */ /* 0x000fea0003800000 */
.L_x_751:
        /* <DEDUP_REMOVED lines=13> */
.L_x_754:
[----:B------:R-:W-:Y:S05]  /*16cb0*/  BSYNC B1 ;  /* 0x0000000000017941 */ /* 0x000fea0003800000 */
.L_x_753:
        /* <DEDUP_REMOVED lines=13> */
.L_x_756:
[----:B------:R-:W-:Y:S05]  /*16d90*/  BSYNC B1 ;  /* 0x0000000000017941 */ /* 0x000fea0003800000 */
.L_x_755:
        /* <DEDUP_REMOVED lines=10> */
.L_x_758:
[----:B------:R-:W-:Y:S05]  /*16e40*/  BSYNC B1 ;  /* 0x0000000000017941 */ /* 0x000fea0003800000 */
.L_x_757:
        /* <DEDUP_REMOVED lines=10> */
.L_x_760:
[----:B------:R-:W-:Y:S05]  /*16ef0*/  BSYNC B1 ;  /* 0x0000000000017941 */ /* 0x000fea0003800000 */
.L_x_759:
        /* <DEDUP_REMOVED lines=13> */
.L_x_762:
[----:B------:R-:W-:Y:S05]  /*16fd0*/  BSYNC B1 ;  /* 0x0000000000017941 */ /* 0x000fea0003800000 */
.L_x_761:
        /* <DEDUP_REMOVED lines=13> */
.L_x_764:
[----:B------:R-:W-:Y:S05]  /*170b0*/  BSYNC B1 ;  /* 0x0000000000017941 */ /* 0x000fea0003800000 */
.L_x_763:
        /* <DEDUP_REMOVED lines=10> */
.L_x_766:
[----:B------:R-:W-:Y:S05]  /*17160*/  BSYNC B1 ;  /* 0x0000000000017941 */ /* 0x000fea0003800000 */
.L_x_765:
        /* <DEDUP_REMOVED lines=10> */
.L_x_768:
[----:B------:R-:W-:Y:S05]  /*17210*/  BSYNC B1 ;  /* 0x0000000000017941 */ /* 0x000fea0003800000 */
.L_x_767:
        /* <DEDUP_REMOVED lines=11> */
.L_x_770:
[----:B------:R-:W-:Y:S05]  /*172d0*/  BSYNC B1 ;  /* 0x0000000000017941 */ /* 0x000fea0003800000 */
.L_x_769:
        /* <DEDUP_REMOVED lines=11> */
.L_x_772:
[----:B------:R-:W-:Y:S05]  /*17390*/  BSYNC B1 ;  /* 0x0000000000017941 */ /* 0x000fea0003800000 */
.L_x_771:
        /* <DEDUP_REMOVED lines=10> */
.L_x_774:
[----:B------:R-:W-:Y:S05]  /*17440*/  BSYNC B1 ;  /* 0x0000000000017941 */ /* 0x000fea0003800000 */
.L_x_773:
        /* <DEDUP_REMOVED lines=10> */
.L_x_776:
[----:B------:R-:W-:Y:S05]  /*174f0*/  BSYNC B1 ;  /* 0x0000000000017941 */ /* 0x000fea0003800000 */
.L_x_775:
        /* <DEDUP_REMOVED lines=11> */
.L_x_778:
[----:B------:R-:W-:Y:S05]  /*175b0*/  BSYNC B1 ;  /* 0x0000000000017941 */ /* 0x000fea0003800000 */
.L_x_777:
        /* <DEDUP_REMOVED lines=11> */
.L_x_780:
[----:B------:R-:W-:Y:S05]  /*17670*/  BSYNC B1 ;  /* 0x0000000000017941 */ /* 0x000fea0003800000 */
.L_x_779:
        /* <DEDUP_REMOVED lines=10> */
.L_x_782:
[----:B------:R-:W-:Y:S05]  /*17720*/  BSYNC B1 ;  /* 0x0000000000017941 */ /* 0x000fea0003800000 */
.L_x_781:
        /* <DEDUP_REMOVED lines=10> */
.L_x_784:
[----:B------:R-:W-:Y:S05]  /*177d0*/  BSYNC B1 ;  /* 0x0000000000017941 */ /* 0x000fea0003800000 */
.L_x_783:
        /* <DEDUP_REMOVED lines=11> */
.L_x_786:
[----:B------:R-:W-:Y:S05]  /*17890*/  BSYNC B1 ;  /* 0x0000000000017941 */ /* 0x000fea0003800000 */
.L_x_785:
[----:B------:R-:W3:Y:S01]  /*178a0*/  LDL.LU R154, [R1+0x1f0] ;  /* 0x0001f000019a7983 */ /* 0x000ee20000300800 */
[----:B-----5:R-:W-:Y:S01]  /*178b0*/  HADD2.F32 R155, -RZ, R19.H0_H0 ;  /* 0x20000013ff9b7230 */ /* 0x020fe20000004100 */
[----:B------:R-:W-:Y:S04]  /*178c0*/  BSSY B1, `(.L_x_787) ;  /* 0x0000009000017945 */ /* 0x000fe80003800000 */
[----:B------:R-:W-:-:S04]  /*178d0*/  FMUL R155, R155, R16 ;  /* 0x000000109b9b7220 */ /* 0x000fc80000400000 */
[----:B---3--:R-:W-:-:S05]  /*178e0*/  FFMA R155, R154, R2, R155 ;  /* 0x000000029a9b7223 */ /* 0x008fca000000009b */
[----:B------:R-:W-:-:S05]  /*178f0*/  F2FP.F16.F32.PACK_AB R155, RZ, R155 ;  /* 0x0000009bff9b723e */ /* 0x000fca00000000ff */
[----:B------:R3:W-:Y:S01]  /*17900*/  @P0 STG.E.U16 desc[UR36][R4.64+0x3f0], R155 ;  /* 0x0003f09b04000986 */ /* 0x0007e2000c101524 */
[----:B------:R-:W-:-:S04]  /*17910*/  ISETP.GT.AND P0, PT, R3, 0x1f9, PT ;  /* 0x000001f90300780c */ /* 0x000fc80003f04270 */
[----:B------:R-:W-:-:S13]  /*17920*/  ISETP.GT.AND P5, PT, R0, RZ, P0 ;  /* 0x000000ff0000720c */ /* 0x000fda00007a4270 */
[----:B---3--:R-:W-:Y:S05]  /*17930*/  @!P5 BRA `(.L_x_788) ;  /* 0x000000000004d947 */ /* 0x008fea0003800000 */
[----:B------:R3:W5:Y:S02]  /*17940*/  LDG.E.LTC128B.U16 R19, desc[UR36][R14.64+0x3f2] ;  /* 0x0003f2240e137981 */ /* 0x000764000c1e1520 */
.L_x_788:
[----:B------:R-:W-:Y:S05]  /*17950*/  BSYNC B1 ;  /* 0x0000000000017941 */ /* 0x000fea0003800000 */
.L_x_787:
[----:B0123--:R-:W2:Y:S01]  /*17960*/  LDL.LU R14, [R1+0x1f4] ;  /* 0x0001f400010e7983 */ /* 0x00fea20000300800 */
[----:B-----5:R-:W-:Y:S01]  /*17970*/  HADD2.F32 R3, -RZ, R19.H0_H0 ;  /* 0x20000013ff037230 */ /* 0x020fe20000004100 */
[----:B------:R-:W-:Y:S04]  /*17980*/  BSSY B1, `(.L_x_789) ;  /* 0x0000008000017945 */ /* 0x000fe80003800000 */
[----:B------:R-:W-:-:S04]  /*17990*/  FMUL R3, R3, R16 ;  /* 0x0000001003037220 */ /* 0x000fc80000400000 */
[----:B--2---:R-:W-:-:S05]  /*179a0*/  FFMA R3, R14, R2, R3 ;  /* 0x000000020e037223 */ /* 0x004fca0000000003 */
[----:B------:R-:W-:-:S05]  /*179b0*/  F2FP.F16.F32.PACK_AB R3, RZ, R3 ;  /* 0x00000003ff03723e */ /* 0x000fca00000000ff */
[----:B------:R0:W-:Y:S01]  /*179c0*/  @P5 STG.E.U16 desc[UR36][R4.64+0x3f2], R3 ;  /* 0x0003f20304005986 */ /* 0x0001e2000c101524 */
[----:B------:R-:W-:-:S13]  /*179d0*/  ISETP.GT.AND P5, PT, R0, 0x8, P1 ;  /* 0x000000080000780c */ /* 0x000fda0000fa4270 */
[----:B0-----:R-:W-:Y:S05]  /*179e0*/  @!P5 BRA `(.L_x_790) ;  /* 0x000000000004d947 */ /* 0x001fea0003800000 */
[----:B------:R0:W5:Y:S02]  /*179f0*/  LDG.E.LTC128B.U16 R19, desc[UR36][R12.64+0x3f0] ;  /* 0x0003f0240c137981 */ /* 0x000164000c1e1520 */
.L_x_790:
[----:B------:R-:W-:Y:S05]  /*17a00*/  BSYNC B1 ;  /* 0x0000000000017941 */ /* 0x000fea0003800000 */
.L_x_789:
[----:B------:R-:W2:Y:S01]  /*17a10*/  LDL.LU R4, [R1+0x1f8] ;  /* 0x0001f80001047983 */ /* 0x000ea20000300800 */
[----:B-----5:R-:W-:Y:S01]  /*17a20*/  HADD2.F32 R3, -RZ, R19.H0_H0 ;  /* 0x20000013ff037230 */ /* 0x020fe20000004100 */
[----:B------:R-:W-:Y:S01]  /*17a30*/  BSSY B1, `(.L_x_791) ;  /* 0x000000a000017945 */ /* 0x000fe20003800000 */
[----:B------:R-:W-:-:S03]  /*17a40*/  @P5 IMAD.MOV.U32 R5, RZ, RZ, R7 ;  /* 0x000000ffff055224 */ /* 0x000fc600078e0007 */
[----:B------:R-:W-:-:S04]  /*17a50*/  FMUL R3, R3, R16 ;  /* 0x0000001003037220 */ /* 0x000fc80000400000 */
[----:B--2---:R-:W-:Y:S01]  /*17a60*/  FFMA R3, R4, R2, R3 ;  /* 0x0000000204037223 */ /* 0x004fe20000000003 */
[----:B------:R-:W-:-:S04]  /*17a70*/  @P5 IMAD.MOV.U32 R4, RZ, RZ, R6 ;  /* 0x000000ffff045224 */ /* 0x000fc800078e0006 */
[----:B------:R-:W-:-:S05]  /*17a80*/  F2FP.F16.F32.PACK_AB R3, RZ, R3 ;  /* 0x00000003ff03723e */ /* 0x000fca00000000ff */
[----:B------:R1:W-:Y:S01]  /*17a90*/  @P5 STG.E.U16 desc[UR36][R4.64+0x3f0], R3 ;  /* 0x0003f00304005986 */ /* 0x0003e2000c101524 */
[----:B------:R-:W-:-:S13]  /*17aa0*/  ISETP.GT.AND P5, PT, R0, 0x8, P0 ;  /* 0x000000080000780c */ /* 0x000fda00007a4270 */
[----:B-1----:R-:W-:Y:S05]  /*17ab0*/  @!P5 BRA `(.L_x_792) ;  /* 0x000000000004d947 */ /* 0x002fea0003800000 */
[----:B------:R1:W5:Y:S02]  /*17ac0*/  LDG.E.LTC128B.U16 R19, desc[UR36][R12.64+0x3f2] ;  /* 0x0003f2240c137981 */ /* 0x000364000c1e1520 */
.L_x_792:
[----:B------:R-:W-:Y:S05]  /*17ad0*/  BSYNC B1 ;  /* 0x0000000000017941 */ /* 0x000fea0003800000 */
.L_x_791:
        /* <DEDUP_REMOVED lines=11> */
.L_x_794:
[----:B------:R-:W-:Y:S05]  /*17b90*/  BSYNC B1 ;  /* 0x0000000000017941 */ /* 0x000fea0003800000 */
.L_x_793:
[----:B-----5:R-:W-:Y:S01]  /*17ba0*/  HADD2.F32 R3, -RZ, R19.H0_H0 ;  /* 0x20000013ff037230 */ /* 0x020fe20000004100 */
[----:B------:R-:W-:Y:S04]  /*17bb0*/  BSSY B1, `(.L_x_795) ;  /* 0x0000009000017945 */ /* 0x000fe80003800000 */
[----:B------:R-:W-:-:S04]  /*17bc0*/  FMUL R3, R3, R16 ;  /* 0x0000001003037220 */ /* 0x000fc80000400000 */
[----:B------:R-:W-:-:S05]  /*17bd0*/  FFMA R3, R24, R2, R3 ;  /* 0x0000000218037223 */ /* 0x000fca0000000003 */
[----:B------:R-:W-:-:S05]  /*17be0*/  F2FP.F16.F32.PACK_AB R3, RZ, R3 ;  /* 0x00000003ff03723e */ /* 0x000fca00000000ff */
[----:B------:R3:W-:Y:S01]  /*17bf0*/  @P5 STG.E.U16 desc[UR36][R20.64+0x200], R3 ;  /* 0x0002000314005986 */ /* 0x0007e2000c101524 */
[----:B------:R-:W-:-:S04]  /*17c00*/  LOP3.LUT P5, RZ, R17, 0x2, RZ, 0xc0, !PT ;  /* 0x0000000211ff7812 */ /* 0x000fc800078ac0ff */
[----:B------:R-:W-:-:S13]  /*17c10*/  ISETP.GT.AND P5, PT, R0, 0x80, P5 ;  /* 0x000000800000780c */ /* 0x000fda0002fa4270 */
[----:B---3--:R-:W-:Y:S05]  /*17c20*/  @!P5 BRA `(.L_x_796) ;  /* 0x000000000004d947 */ /* 0x008fea0003800000 */
[----:B------:R3:W5:Y:S02]  /*17c30*/  LDG.E.LTC128B.U16 R19, desc[UR36][R10.64+0x202] ;  /* 0x000202240a137981 */ /* 0x000764000c1e1520 */
.L_x_796:
[----:B------:R-:W-:Y:S05]  /*17c40*/  BSYNC B1 ;  /* 0x0000000000017941 */ /* 0x000fea0003800000 */
.L_x_795:
        /* <DEDUP_REMOVED lines=8> */
[----:B0-----:R-:W-:Y:S05]  /*17cd0*/  @!P5 BRA `(.L_x_798) ;  /* 0x000000000004d947 */ /* 0x001fea0003800000 */
[----:B------:R0:W5:Y:S02]  /*17ce0*/  LDG.E.LTC128B.U16 R19, desc[UR36][R8.64+0x200] ;  /* 0x0002002408137981 */ /* 0x000164000c1e1520 */
.L_x_798:
[----:B------:R-:W-:Y:S05]  /*17cf0*/  BSYNC B1 ;  /* 0x0000000000017941 */ /* 0x000fea0003800000 */
.L_x_797:
        /* <DEDUP_REMOVED lines=10> */
.L_x_800:
[----:B------:R-:W-:Y:S05]  /*17da0*/  BSYNC B1 ;  /* 0x0000000000017941 */ /* 0x000fea0003800000 */
.L_x_799:
        /* <DEDUP_REMOVED lines=10> */
.L_x_802:
[----:B------:R-:W-:Y:S05]  /*17e50*/  BSYNC B1 ;  /* 0x0000000000017941 */ /* 0x000fea0003800000 */
.L_x_801:
        /* <DEDUP_REMOVED lines=10> */
.L_x_804:
[----:B------:R-:W-:Y:S05]  /*17f00*/  BSYNC B1 ;  /* 0x0000000000017941 */ /* 0x000fea0003800000 */
.L_x_803:
        /* <DEDUP_REMOVED lines=10> */
.L_x_806:
[----:B------:R-:W-:Y:S05]  /*17fb0*/  BSYNC B1 ;  /* 0x0000000000017941 */ /* 0x000fea0003800000 */
.L_x_805:
        /* <DEDUP_REMOVED lines=10> */
.L_x_808:
[----:B------:R-:W-:Y:S05]  /*18060*/  BSYNC B1 ;  /* 0x0000000000017941 */ /* 0x000fea0003800000 */
.L_x_807:
        /* <DEDUP_REMOVED lines=10> */
.L_x_810:
[----:B------:R-:W-:Y:S05]  /*18110*/  BSYNC B1 ;  /* 0x0000000000017941 */ /* 0x000fea0003800000 */
.L_x_809:
        /* <DEDUP_REMOVED lines=10> */
.L_x_812:
[----:B------:R-:W-:Y:S05]  /*181c0*/  BSYNC B1 ;  /* 0x0000000000017941 */ /* 0x000fea0003800000 */
.L_x_811:
        /* <DEDUP_REMOVED lines=10> */
.L_x_814:
[----:B------:R-:W-:Y:S05]  /*18270*/  BSYNC B1 ;  /* 0x0000000000017941 */ /* 0x000fea0003800000 */
.L_x_813:
        /* <DEDUP_REMOVED lines=10> */
.L_x_816:
[----:B------:R-:W-:Y:S05]  /*18320*/  BSYNC B1 ;  /* 0x0000000000017941 */ /* 0x000fea0003800000 */
.L_x_815:
        /* <DEDUP_REMOVED lines=10> */
.L_x_818:
[----:B------:R-:W-:Y:S05]  /*183d0*/  BSYNC B1 ;  /* 0x0000000000017941 */ /* 0x000fea0003800000 */
.L_x_817:
        /* <DEDUP_REMOVED lines=10> */
.L_x_820:
[----:B------:R-:W-:Y:S05]  /*18480*/  BSYNC B1 ;  /* 0x0000000000017941 */ /* 0x000fea0003800000 */
.L_x_819:
        /* <DEDUP_REMOVED lines=10> */
.L_x_822:
[----:B------:R-:W-:Y:S05]  /*18530*/  BSYNC B1 ;  /* 0x0000000000017941 */ /* 0x000fea0003800000 */
.L_x_821:
        /* <DEDUP_REMOVED lines=10> */
.L_x_824:
[----:B------:R-:W-:Y:S05]  /*185e0*/  BSYNC B1 ;  /* 0x0000000000017941 */ /* 0x000fea0003800000 */
.L_x_823:
        /* <DEDUP_REMOVED lines=10> */
.L_x_826:
[----:B------:R-:W-:Y:S05]  /*18690*/  BSYNC B1 ;  /* 0x0000000000017941 */ /* 0x000fea0003800000 */
.L_x_825:
        /* <DEDUP_REMOVED lines=10> */
.L_x_828:
[----:B------:R-:W-:Y:S05]  /*18740*/  BSYNC B1 ;  /* 0x0000000000017941 */ /* 0x000fea0003800000 */
.L_x_827:
        /* <DEDUP_REMOVED lines=10> */
.L_x_830:
[----:B------:R-:W-:Y:S05]  /*187f0*/  BSYNC B1 ;  /* 0x0000000000017941 */ /* 0x000fea0003800000 */
.L_x_829:
        /* <DEDUP_REMOVED lines=10> */
.L_x_832:
[----:B------:R-:W-:Y:S05]  /*188a0*/  BSYNC B1 ;  /* 0x0000000000017941 */ /* 0x000fea0003800000 */
.L_x_831:
        /* <DEDUP_REMOVED lines=10> */
.L_x_834:
[----:B------:R-:W-:Y:S05]  /*18950*/  BSYNC B1 ;  /* 0x0000000000017941 */ /* 0x000fea0003800000 */
.L_x_833:
        /* <DEDUP_REMOVED lines=10> */
.L_x_836:
[----:B------:R-:W-:Y:S05]  /*18a00*/  BSYNC B1 ;  /* 0x0000000000017941 */ /* 0x000fea0003800000 */
.L_x_835:
        /* <DEDUP_REMOVED lines=10> */
.L_x_838:
[----:B------:R-:W-:Y:S05]  /*18ab0*/  BSYNC B1 ;  /* 0x0000000000017941 */ /* 0x000fea0003800000 */
.L_x_837:
        /* <DEDUP_REMOVED lines=10> */
.L_x_840:
[----:B------:R-:W-:Y:S05]  /*18b60*/  BSYNC B1 ;  /* 0x0000000000017941 */ /* 0x000fea0003800000 */
.L_x_839:
        /* <DEDUP_REMOVED lines=10> */
.L_x_842:
[----:B------:R-:W-:Y:S05]  /*18c10*/  BSYNC B1 ;  /* 0x0000000000017941 */ /* 0x000fea0003800000 */
.L_x_841:
        /* <DEDUP_REMOVED lines=10> */
.L_x_844:
[----:B------:R-:W-:Y:S05]  /*18cc0*/  BSYNC B1 ;  /* 0x0000000000017941 */ /* 0x000fea0003800000 */
.L_x_843:
        /* <DEDUP_REMOVED lines=10> */
.L_x_846:
[----:B------:R-:W-:Y:S05]  /*18d70*/  BSYNC B1 ;  /* 0x0000000000017941 */ /* 0x000fea0003800000 */
.L_x_845:
        /* <DEDUP_REMOVED lines=10> */
.L_x_848:
[----:B------:R-:W-:Y:S05]  /*18e20*/  BSYNC B1 ;  /* 0x0000000000017941 */ /* 0x000fea0003800000 */
.L_x_847:
        /* <DEDUP_REMOVED lines=10> */
.L_x_850:
[----:B------:R-:W-:Y:S05]  /*18ed0*/  BSYNC B1 ;  /* 0x0000000000017941 */ /* 0x000fea0003800000 */
.L_x_849:
        /* <DEDUP_REMOVED lines=10> */
.L_x_852:
[----:B------:R-:W-:Y:S05]  /*18f80*/  BSYNC B1 ;  /* 0x0000000000017941 */ /* 0x000fea0003800000 */
.L_x_851:
        /* <DEDUP_REMOVED lines=10> */
.L_x_854:
[----:B------:R-:W-:Y:S05]  /*19030*/  BSYNC B1 ;  /* 0x0000000000017941 */ /* 0x000fea0003800000 */
.L_x_853:
        /* <DEDUP_REMOVED lines=10> */
.L_x_856:
[----:B------:R-:W-:Y:S05]  /*190e0*/  BSYNC B1 ;  /* 0x0000000000017941 */ /* 0x000fea0003800000 */
.L_x_855:
        /* <DEDUP_REMOVED lines=10> */
.L_x_858:
[----:B------:R-:W-:Y:S05]  /*19190*/  BSYNC B1 ;  /* 0x0000000000017941 */ /* 0x000fea0003800000 */
.L_x_857:
        /* <DEDUP_REMOVED lines=10> */
.L_x_860:
[----:B------:R-:W-:Y:S05]  /*19240*/  BSYNC B1 ;  /* 0x0000000000017941 */ /* 0x000fea0003800000 */
.L_x_859:
        /* <DEDUP_REMOVED lines=10> */
.L_x_862:
[----:B------:R-:W-:Y:S05]  /*192f0*/  BSYNC B1 ;  /* 0x0000000000017941 */ /* 0x000fea0003800000 */
.L_x_861:
        /* <DEDUP_REMOVED lines=10> */
.L_x_864:
[----:B------:R-:W-:Y:S05]  /*193a0*/  BSYNC B1 ;  /* 0x0000000000017941 */ /* 0x000fea0003800000 */
.L_x_863:
        /* <DEDUP_REMOVED lines=10> */
.L_x_866:
[----:B------:R-:W-:Y:S05]  /*19450*/  BSYNC B1 ;  /* 0x0000000000017941 */ /* 0x000fea0003800000 */
.L_x_865:
        /* <DEDUP_REMOVED lines=10> */
.L_x_868:
[----:B------:R-:W-:Y:S05]  /*19500*/  BSYNC B1 ;  /* 0x0000000000017941 */ /* 0x000fea0003800000 */
.L_x_867:
        /* <DEDUP_REMOVED lines=10> */
.L_x_870:
[----:B------:R-:W-:Y:S05]  /*195b0*/  BSYNC B1 ;  /* 0x0000000000017941 */ /* 0x000fea0003800000 */
.L_x_869:
        /* <DEDUP_REMOVED lines=10> */
.L_x_872:
[----:B------:R-:W-:Y:S05]  /*19660*/  BSYNC B1 ;  /* 0x0000000000017941 */ /* 0x000fea0003800000 */
.L_x_871:
        /* <DEDUP_REMOVED lines=10> */
.L_x_874:
[----:B------:R-:W-:Y:S05]  /*19710*/  BSYNC B1 ;  /* 0x0000000000017941 */ /* 0x000fea0003800000 */
.L_x_873:
        /* <DEDUP_REMOVED lines=10> */
.L_x_876:
[----:B------:R-:W-:Y:S05]  /*197c0*/  BSYNC B1 ;  /* 0x0000000000017941 */ /* 0x000fea0003800000 */
.L_x_875:
        /* <DEDUP_REMOVED lines=10> */
.L_x_878:
[----:B------:R-:W-:Y:S05]  /*19870*/  BSYNC B1 ;  /* 0x0000000000017941 */ /* 0x000fea0003800000 */
.L_x_877:
        /* <DEDUP_REMOVED lines=10> */
.L_x_880:
[----:B------:R-:W-:Y:S05]  /*19920*/  BSYNC B1 ;  /* 0x0000000000017941 */ /* 0x000fea0003800000 */
.L_x_879:
        /* <DEDUP_REMOVED lines=10> */
.L_x_882:
[----:B------:R-:W-:Y:S05]  /*199d0*/  BSYNC B1 ;  /* 0x0000000000017941 */ /* 0x000fea0003800000 */
.L_x_881:
        /* <DEDUP_REMOVED lines=10> */
.L_x_884:
[----:B------:R-:W-:Y:S05]  /*19a80*/  BSYNC B1 ;  /* 0x0000000000017941 */ /* 0x000fea0003800000 */
.L_x_883:
        /* <DEDUP_REMOVED lines=10> */
.L_x_886:
[----:B------:R-:W-:Y:S05]  /*19b30*/  BSYNC B1 ;  /* 0x0000000000017941 */ /* 0x000fea0003800000 */
.L_x_885:
        /* <DEDUP_REMOVED lines=10> */
.L_x_888:
[----:B------:R-:W-:Y:S05]  /*19be0*/  BSYNC B1 ;  /* 0x0000000000017941 */ /* 0x000fea0003800000 */
.L_x_887:
        /* <DEDUP_REMOVED lines=10> */
.L_x_890:
[----:B------:R-:W-:Y:S05]  /*19c90*/  BSYNC B1 ;  /* 0x0000000000017941 */ /* 0x000fea0003800000 */
.L_x_889:
        /* <DEDUP_REMOVED lines=10> */
.L_x_892:
[----:B------:R-:W-:Y:S05]  /*19d40*/  BSYNC B1 ;  /* 0x0000000000017941 */ /* 0x000fea0003800000 */
.L_x_891:
        /* <DEDUP_REMOVED lines=10> */
.L_x_894:
[----:B------:R-:W-:Y:S05]  /*19df0*/  BSYNC B1 ;  /* 0x0000000000017941 */ /* 0x000fea0003800000 */
.L_x_893:
        /* <DEDUP_REMOVED lines=10> */
.L_x_896:
[----:B------:R-:W-:Y:S05]  /*19ea0*/  BSYNC B1 ;  /* 0x0000000000017941 */ /* 0x000fea0003800000 */
.L_x_895:
        /* <DEDUP_REMOVED lines=10> */
.L_x_898:
[----:B------:R-:W-:Y:S05]  /*19f50*/  BSYNC B1 ;  /* 0x0000000000017941 */ /* 0x000fea0003800000 */
.L_x_897:
        /* <DEDUP_REMOVED lines=10> */
.L_x_900:
[----:B------:R-:W-:Y:S05]  /*1a000*/  BSYNC B1 ;  /* 0x0000000000017941 */ /* 0x000fea0003800000 */
.L_x_899:
        /* <DEDUP_REMOVED lines=10> */
.L_x_902:
[----:B------:R-:W-:Y:S05]  /*1a0b0*/  BSYNC B1 ;  /* 0x0000000000017941 */ /* 0x000fea0003800000 */
.L_x_901:
        /* <DEDUP_REMOVED lines=10> */
.L_x_904:
[----:B------:R-:W-:Y:S05]  /*1a160*/  BSYNC B1 ;  /* 0x0000000000017941 */ /* 0x000fea0003800000 */
.L_x_903:
        /* <DEDUP_REMOVED lines=10> */
.L_x_906:
[----:B------:R-:W-:Y:S05]  /*1a210*/  BSYNC B1 ;  /* 0x0000000000017941 */ /* 0x000fea0003800000 */
.L_x_905:
        /* <DEDUP_REMOVED lines=10> */
.L_x_908:
[----:B------:R-:W-:Y:S05]  /*1a2c0*/  BSYNC B1 ;  /* 0x0000000000017941 */ /* 0x000fea0003800000 */
.L_x_907:
        /* <DEDUP_REMOVED lines=10> */
.L_x_910:
[----:B------:R-:W-:Y:S05]  /*1a370*/  BSYNC B1 ;  /* 0x0000000000017941 */ /* 0x000fea0003800000 */
.L_x_909:
        /* <DEDUP_REMOVED lines=10> */
.L_x_912:
[----:B------:R-:W-:Y:S05]  /*1a420*/  BSYNC B1 ;  /* 0x0000000000017941 */ /* 0x000fea0003800000 */
.L_x_911:
        /* <DEDUP_REMOVED lines=10> */
.L_x_914:
[----:B------:R-:W-:Y:S05]  /*1a4d0*/  BSYNC B1 ;  /* 0x0000000000017941 */ /* 0x000fea0003800000 */
.L_x_913:
        /* <DEDUP_REMOVED lines=10> */
.L_x_916:
[----:B------:R-:W-:Y:S05]  /*1a580*/  BSYNC B1 ;  /* 0x0000000000017941 */ /* 0x000fea0003800000 */
.L_x_915:
        /* <DEDUP_REMOVED lines=10> */
.L_x_918:
[----:B------:R-:W-:Y:S05]  /*1a630*/  BSYNC B1 ;  /* 0x0000000000017941 */ /* 0x000fea0003800000 */
.L_x_917:
        /* <DEDUP_REMOVED lines=10> */
.L_x_920:
[----:B------:R-:W-:Y:S05]  /*1a6e0*/  BSYNC B1 ;  /* 0x0000000000017941 */ /* 0x000fea0003800000 */
.L_x_919:
        /* <DEDUP_REMOVED lines=10> */
.L_x_922:
[----:B------:R-:W-:Y:S05]  /*1a790*/  BSYNC B1 ;  /* 0x0000000000017941 */ /* 0x000fea0003800000 */
.L_x_921:
        /* <DEDUP_REMOVED lines=10> */
.L_x_924:
[----:B------:R-:W-:Y:S05]  /*1a840*/  BSYNC B1 ;  /* 0x0000000000017941 */ /* 0x000fea0003800000 */
.L_x_923:
        /* <DEDUP_REMOVED lines=10> */
.L_x_926:
[----:B------:R-:W-:Y:S05]  /*1a8f0*/  BSYNC B1 ;  /* 0x0000000000017941 */ /* 0x000fea0003800000 */
.L_x_925:
        /* <DEDUP_REMOVED lines=10> */
.L_x_928:
[----:B------:R-:W-:Y:S05]  /*1a9a0*/  BSYNC B1 ;  /* 0x0000000000017941 */ /* 0x000fea0003800000 */
.L_x_927:
        /* <DEDUP_REMOVED lines=10> */
.L_x_930:
[----:B------:R-:W-:Y:S05]  /*1aa50*/  BSYNC B1 ;  /* 0x0000000000017941 */ /* 0x000fea0003800000 */
.L_x_929:
        /* <DEDUP_REMOVED lines=10> */
.L_x_932:
[----:B------:R-:W-:Y:S05]  /*1ab00*/  BSYNC B1 ;  /* 0x0000000000017941 */ /* 0x000fea0003800000 */
.L_x_931:
        /* <DEDUP_REMOVED lines=10> */
.L_x_934:
[----:B------:R-:W-:Y:S05]  /*1abb0*/  BSYNC B1 ;  /* 0x0000000000017941 */ /* 0x000fea0003800000 */
.L_x_933:
        /* <DEDUP_REMOVED lines=10> */
.L_x_936:
[----:B------:R-:W-:Y:S05]  /*1ac60*/  BSYNC B1 ;  /* 0x0000000000017941 */ /* 0x000fea0003800000 */
.L_x_935:
        /* <DEDUP_REMOVED lines=10> */
.L_x_938:
[----:B------:R-:W-:Y:S05]  /*1ad10*/  BSYNC B1 ;  /* 0x0000000000017941 */ /* 0x000fea0003800000 */
.L_x_937:
        /* <DEDUP_REMOVED lines=10> */
.L_x_940:
[----:B------:R-:W-:Y:S05]  /*1adc0*/  BSYNC B1 ;  /* 0x0000000000017941 */ /* 0x000fea0003800000 */
.L_x_939:
        /* <DEDUP_REMOVED lines=10> */
.L_x_942:
[----:B------:R-:W-:Y:S05]  /*1ae70*/  BSYNC B1 ;  /* 0x0000000000017941 */ /* 0x000fea0003800000 */
.L_x_941:
        /* <DEDUP_REMOVED lines=10> */
.L_x_944:
[----:B------:R-:W-:Y:S05]  /*1af20*/  BSYNC B1 ;  /* 0x0000000000017941 */ /* 0x000fea0003800000 */
.L_x_943:
        /* <DEDUP_REMOVED lines=10> */
.L_x_946:
[----:B------:R-:W-:Y:S05]  /*1afd0*/  BSYNC B1 ;  /* 0x0000000000017941 */ /* 0x000fea0003800000 */
.L_x_945:
        /* <DEDUP_REMOVED lines=10> */
.L_x_948:
[----:B------:R-:W-:Y:S05]  /*1b080*/  BSYNC B1 ;  /* 0x0000000000017941 */ /* 0x000fea0003800000 */
.L_x_947:
        /* <DEDUP_REMOVED lines=10> */
.L_x_950:
[----:B------:R-:W-:Y:S05]  /*1b130*/  BSYNC B1 ;  /* 0x0000000000017941 */ /* 0x000fea0003800000 */
.L_x_949:
        /* <DEDUP_REMOVED lines=10> */
.L_x_952:
[----:B------:R-:W-:Y:S05]  /*1b1e0*/  BSYNC B1 ;  /* 0x0000000000017941 */ /* 0x000fea0003800000 */
.L_x_951:
        /* <DEDUP_REMOVED lines=10> */
.L_x_954:
[----:B------:R-:W-:Y:S05]  /*1b290*/  BSYNC B1 ;  /* 0x0000000000017941 */ /* 0x000fea0003800000 */
.L_x_953:
        /* <DEDUP_REMOVED lines=10> */
.L_x_956:
[----:B------:R-:W-:Y:S05]  /*1b340*/  BSYNC B1 ;  /* 0x0000000000017941 */ /* 0x000fea0003800000 */
.L_x_955:
        /* <DEDUP_REMOVED lines=10> */
.L_x_958:
[----:B------:R-:W-:Y:S05]  /*1b3f0*/  BSYNC B1 ;  /* 0x0000000000017941 */ /* 0x000fea0003800000 */
.L_x_957:
        /* <DEDUP_REMOVED lines=10> */
.L_x_960:
[----:B------:R-:W-:Y:S05]  /*1b4a0*/  BSYNC B1 ;  /* 0x0000000000017941 */ /* 0x000fea0003800000 */
.L_x_959:
        /* <DEDUP_REMOVED lines=10> */
.L_x_962:
[----:B------:R-:W-:Y:S05]  /*1b550*/  BSYNC B1 ;  /* 0x0000000000017941 */ /* 0x000fea0003800000 */
.L_x_961:
        /* <DEDUP_REMOVED lines=10> */
.L_x_964:
[----:B------:R-:W-:Y:S05]  /*1b600*/  BSYNC B1 ;  /* 0x0000000000017941 */ /* 0x000fea0003800000 */
.L_x_963:
        /* <DEDUP_REMOVED lines=10> */
.L_x_966:
[----:B------:R-:W-:Y:S05]  /*1b6b0*/  BSYNC B1 ;  /* 0x0000000000017941 */ /* 0x000fea0003800000 */
.L_x_965:
        /* <DEDUP_REMOVED lines=10> */
.L_x_968:
[----:B------:R-:W-:Y:S05]  /*1b760*/  BSYNC B1 ;  /* 0x0000000000017941 */ /* 0x000fea0003800000 */
.L_x_967:
        /* <DEDUP_REMOVED lines=10> */
.L_x_970:
[----:B------:R-:W-:Y:S05]  /*1b810*/  BSYNC B1 ;  /* 0x0000000000017941 */ /* 0x000fea0003800000 */
.L_x_969:
        /* <DEDUP_REMOVED lines=10> */
.L_x_972:
[----:B------:R-:W-:Y:S05]  /*1b8c0*/  BSYNC B1 ;  /* 0x0000000000017941 */ /* 0x000fea0003800000 */
.L_x_971:
        /* <DEDUP_REMOVED lines=10> */
.L_x_974:
[----:B------:R-:W-:Y:S05]  /*1b970*/  BSYNC B1 ;  /* 0x0000000000017941 */ /* 0x000fea0003800000 */
.L_x_973:
        /* <DEDUP_REMOVED lines=10> */
.L_x_976:
[----:B------:R-:W-:Y:S05]  /*1ba20*/  BSYNC B1 ;  /* 0x0000000000017941 */ /* 0x000fea0003800000 */
.L_x_975:
        /* <DEDUP_REMOVED lines=10> */
.L_x_978:
[----:B------:R-:W-:Y:S05]  /*1bad0*/  BSYNC B1 ;  /* 0x0000000000017941 */ /* 0x000fea0003800000 */
.L_x_977:
        /* <DEDUP_REMOVED lines=10> */
.L_x_980:
[----:B------:R-:W-:Y:S05]  /*1bb80*/  BSYNC B1 ;  /* 0x0000000000017941 */ /* 0x000fea0003800000 */
.L_x_979:
        /* <DEDUP_REMOVED lines=10> */
.L_x_982:
[----:B------:R-:W-:Y:S05]  /*1bc30*/  BSYNC B1 ;  /* 0x0000000000017941 */ /* 0x000fea0003800000 */
.L_x_981:
        /* <DEDUP_REMOVED lines=10> */
.L_x_984:
[----:B------:R-:W-:Y:S05]  /*1bce0*/  BSYNC B1 ;  /* 0x0000000000017941 */ /* 0x000fea0003800000 */
.L_x_983:
        /* <DEDUP_REMOVED lines=10> */
.L_x_986:
[----:B------:R-:W-:Y:S05]  /*1bd90*/  BSYNC B1 ;  /* 0x0000000000017941 */ /* 0x000fea0003800000 */
.L_x_985:
        /* <DEDUP_REMOVED lines=10> */
.L_x_988:
[----:B------:R-:W-:Y:S05]  /*1be40*/  BSYNC B1 ;  /* 0x0000000000017941 */ /* 0x000fea0003800000 */
.L_x_987:
        /* <DEDUP_REMOVED lines=10> */
.L_x_990:
[----:B------:R-:W-:Y:S05]  /*1bef0*/  BSYNC B1 ;  /* 0x0000000000017941 */ /* 0x000fea0003800000 */
.L_x_989:
        /* <DEDUP_REMOVED lines=10> */
.L_x_992:
[----:B------:R-:W-:Y:S05]  /*1bfa0*/  BSYNC B1 ;  /* 0x0000000000017941 */ /* 0x000fea0003800000 */
.L_x_991:
        /* <DEDUP_REMOVED lines=10> */
.L_x_994:
[----:B------:R-:W-:Y:S05]  /*1c050*/  BSYNC B1 ;  /* 0x0000000000017941 */ /* 0x000fea0003800000 */
.L_x_993:
        /* <DEDUP_REMOVED lines=10> */
.L_x_996:
[----:B------:R-:W-:Y:S05]  /*1c100*/  BSYNC B1 ;  /* 0x0000000000017941 */ /* 0x000fea0003800000 */
.L_x_995:
        /* <DEDUP_REMOVED lines=10> */
.L_x_998:
[----:B------:R-:W-:Y:S05]  /*1c1b0*/  BSYNC B1 ;  /* 0x0000000000017941 */ /* 0x000fea0003800000 */
.L_x_997:
        /* <DEDUP_REMOVED lines=10> */
.L_x_1000:
[----:B------:R-:W-:Y:S05]  /*1c260*/  BSYNC B1 ;  /* 0x0000000000017941 */ /* 0x000fea0003800000 */
.L_x_999:
        /* <DEDUP_REMOVED lines=10> */
.L_x_1002:
[----:B------:R-:W-:Y:S05]  /*1c310*/  BSYNC B1 ;  /* 0x0000000000017941 */ /* 0x000fea0003800000 */
.L_x_1001:
        /* <DEDUP_REMOVED lines=10> */
.L_x_1004:
[----:B------:R-:W-:Y:S05]  /*1c3c0*/  BSYNC B1 ;  /* 0x0000000000017941 */ /* 0x000fea0003800000 */
.L_x_1003:
        /* <DEDUP_REMOVED lines=10> */
.L_x_1006:
[----:B------:R-:W-:Y:S05]  /*1c470*/  BSYNC B1 ;  /* 0x0000000000017941 */ /* 0x000fea0003800000 */
.L_x_1005:
        /* <DEDUP_REMOVED lines=10> */
.L_x_1008:
[----:B------:R-:W-:Y:S05]  /*1c520*/  BSYNC B1 ;  /* 0x0000000000017941 */ /* 0x000fea0003800000 */
.L_x_1007:
        /* <DEDUP_REMOVED lines=10> */
.L_x_1010:
[----:B------:R-:W-:Y:S05]  /*1c5d0*/  BSYNC B1 ;  /* 0x0000000000017941 */ /* 0x000fea0003800000 */
.L_x_1009:
        /* <DEDUP_REMOVED lines=10> */
.L_x_1012:
[----:B------:R-:W-:Y:S05]  /*1c680*/  BSYNC B1 ;  /* 0x0000000000017941 */ /* 0x000fea0003800000 */
.L_x_1011:
        /* <DEDUP_REMOVED lines=10> */
.L_x_1014:
[----:B------:R-:W-:Y:S05]  /*1c730*/  BSYNC B1 ;  /* 0x0000000000017941 */ /* 0x000fea0003800000 */
.L_x_1013:
        /* <DEDUP_REMOVED lines=10> */
.L_x_1016:
[----:B------:R-:W-:Y:S05]  /*1c7e0*/  BSYNC B1 ;  /* 0x0000000000017941 */ /* 0x000fea0003800000 */
.L_x_1015:
        /* <DEDUP_REMOVED lines=10> */
.L_x_1018:
[----:B------:R-:W-:Y:S05]  /*1c890*/  BSYNC B1 ;  /* 0x0000000000017941 */ /* 0x000fea0003800000 */
.L_x_1017:
        /* <DEDUP_REMOVED lines=10> */
.L_x_1020:
[----:B------:R-:W-:Y:S05]  /*1c940*/  BSYNC B1 ;  /* 0x0000000000017941 */ /* 0x000fea0003800000 */
.L_x_1019:
        /* <DEDUP_REMOVED lines=10> */
.L_x_1022:
[----:B------:R-:W-:Y:S05]  /*1c9f0*/  BSYNC B1 ;  /* 0x0000000000017941 */ /* 0x000fea0003800000 */
.L_x_1021:
        /* <DEDUP_REMOVED lines=10> */
.L_x_1024:
[----:B------:R-:W-:Y:S05]  /*1caa0*/  BSYNC B1 ;  /* 0x0000000000017941 */ /* 0x000fea0003800000 */
.L_x_1023:
[----:B-----5:R-:W-:Y:S01]  /*1cab0*/  HADD2.F32 R3, -RZ, R19.H0_H0 ;  /* 0x20000013ff037230 */ /* 0x020fe20000004100 */
[----:B------:R-:W-:Y:S04]  /*1cac0*/  BSSY B1, `(.L_x_1025) ;  /* 0x0000008000017945 */ /* 0x000fe80003800000 */
[----:B------:R-:W-:-:S04]  /*1cad0*/  FMUL R4, R3, R16 ;  /* 0x0000001003047220 */ /* 0x000fc80000400000 */
[----:B------:R-:W-:-:S05]  /*1cae0*/  FFMA R4, R139, R2, R4 ;  /* 0x000000028b047223 */ /* 0x000fca0000000004 */
[----:B------:R-:W-:-:S05]  /*1caf0*/  F2FP.F16.F32.PACK_AB R4, RZ, R4 ;  /* 0x00000004ff04723e */ /* 0x000fca00000000ff */
[----:B------:R0:W-:Y:S01]  /*1cb00*/  @P5 STG.E.U16 desc[UR36][R22.64+0x3c2], R4 ;  /* 0x0003c20416005986 */ /* 0x0001e2000c101524 */
[----:B------:R-:W-:-:S13]  /*1cb10*/  ISETP.GT.AND P5, PT, R0, 0x80, P6 ;  /* 0x000000800000780c */ /* 0x000fda00037a4270 */
[----:B0-----:R-:W-:Y:S05]  /*1cb20*/  @!P5 BRA `(.L_x_1026) ;  /* 0x000000000004d947 */ /* 0x001fea0003800000 */
[----:B------:R0:W5:Y:S02]  /*1cb30*/  LDG.E.LTC128B.U16 R19, desc[UR36][R10.64+0x3d0] ;  /* 0x0003d0240a137981 */ /* 0x000164000c1e1520 */
.L_x_1026:
[----:B------:R-:W-:Y:S05]  /*1cb40*/  BSYNC B1 ;  /* 0x0000000000017941 */ /* 0x000fea0003800000 */
.L_x_1025:
        /* <DEDUP_REMOVED lines=9> */
.L_x_1028:
[----:B------:R-:W-:Y:S05]  /*1cbe0*/  BSYNC B1 ;  /* 0x0000000000017941 */ /* 0x000fea0003800000 */
.L_x_1027:
        /* <DEDUP_REMOVED lines=9> */
.L_x_1030:
[----:B------:R-:W-:Y:S05]  /*1cc80*/  BSYNC B1 ;  /* 0x0000000000017941 */ /* 0x000fea0003800000 */
.L_x_1029:
[----:B-----5:R-:W-:Y:S01]  /*1cc90*/  HADD2.F32 R3, -RZ, R19.H0_H0 ;  /* 0x20000013ff037230 */ /* 0x020fe20000004100 */
[----:B------:R-:W-:Y:S01]  /*1cca0*/  ISETP.GT.AND P4, PT, R0, 0x88, P4 ;  /* 0x000000880000780c */ /* 0x000fe20002784270 */
[----:B------:R-:W-:Y:S03]  /*1ccb0*/  BSSY B1, `(.L_x_1031) ;  /* 0x0000007000017945 */ /* 0x000fe60003800000 */
[----:B------:R-:W-:-:S04]  /*1ccc0*/  FMUL R3, R3, R16 ;  /* 0x0000001003037220 */ /* 0x000fc80000400000 */
[----:B------:R-:W-:-:S05]  /*1ccd0*/  FFMA R3, R142, R2, R3 ;  /* 0x000000028e037223 */ /* 0x000fca0000000003 */
[----:B------:R-:W-:-:S05]  /*1cce0*/  F2FP.F16.F32.PACK_AB R3, RZ, R3 ;  /* 0x00000003ff03723e */ /* 0x000fca00000000ff */
[----:B------:R0:W-:Y:S01]  /*1ccf0*/  @P5 STG.E.U16 desc[UR36][R22.64+0x3d0], R3 ;  /* 0x0003d00316005986 */ /* 0x0001e2000c101524 */
[----:B------:R-:W-:Y:S05]  /*1cd00*/  @!P4 BRA `(.L_x_1032) ;  /* 0x000000000004c947 */ /* 0x000fea0003800000 */
[----:B------:R0:W5:Y:S02]  /*1cd10*/  LDG.E.LTC128B.U16 R19, desc[UR36][R8.64+0x3d2] ;  /* 0x0003d22408137981 */ /* 0x000164000c1e1520 */
.L_x_1032:
[----:B------:R-:W-:Y:S05]  /*1cd20*/  BSYNC B1 ;  /* 0x0000000000017941 */ /* 0x000fea0003800000 */
.L_x_1031:
[----:B0----5:R-:W-:Y:S01]  /*1cd30*/  HADD2.F32 R3, -RZ, R19.H0_H0 ;  /* 0x20000013ff037230 */ /* 0x021fe20000004100 */
        /* <DEDUP_REMOVED lines=8> */
.L_x_1034:
[----:B------:R-:W-:Y:S05]  /*1cdc0*/  BSYNC B1 ;  /* 0x0000000000017941 */ /* 0x000fea0003800000 */
.L_x_1033:
        /* <DEDUP_REMOVED lines=9> */
.L_x_1036:
[----:B------:R-:W-:Y:S05]  /*1ce60*/  BSYNC B1 ;  /* 0x0000000000017941 */ /* 0x000fea0003800000 */
.L_x_1035:
        /* <DEDUP_REMOVED lines=9> */
.L_x_1038:
[----:B------:R-:W-:Y:S05]  /*1cf00*/  BSYNC B1 ;  /* 0x0000000000017941 */ /* 0x000fea0003800000 */
.L_x_1037:
        /* <DEDUP_REMOVED lines=9> */
.L_x_1040:
[----:B------:R-:W-:Y:S05]  /*1cfa0*/  BSYNC B1 ;  /* 0x0000000000017941 */ /* 0x000fea0003800000 */
.L_x_1039:
        /* <DEDUP_REMOVED lines=9> */
.L_x_1042:
[----:B------:R-:W-:Y:S05]  /*1d040*/  BSYNC B1 ;  /* 0x0000000000017941 */ /* 0x000fea0003800000 */
.L_x_1041:
        /* <DEDUP_REMOVED lines=9> */
.L_x_1044:
[----:B------:R-:W-:Y:S05]  /*1d0e0*/  BSYNC B1 ;  /* 0x0000000000017941 */ /* 0x000fea0003800000 */
.L_x_1043:
        /* <DEDUP_REMOVED lines=9> */
.L_x_1046:
[----:B------:R-:W-:Y:S05]  /*1d180*/  BSYNC B1 ;  /* 0x0000000000017941 */ /* 0x000fea0003800000 */
.L_x_1045:
        /* <DEDUP_REMOVED lines=9> */
.L_x_1048:
[----:B------:R-:W-:Y:S05]  /*1d220*/  BSYNC B1 ;  /* 0x0000000000017941 */ /* 0x000fea0003800000 */
.L_x_1047:
[----:B------:R-:W-:Y:S05]  /*1d230*/  @!P0 BRA `(.L_x_1049) ;  /* 0x000000b000f48947 */ /* 0x000fea0003800000 */
[----:B-----5:R-:W-:-:S05]  /*1d240*/  HADD2.F32 R19, -RZ, R19.H0_H0 ;  /* 0x20000013ff137230 */ /* 0x020fca0000004100 */
[----:B------:R-:W-:-:S04]  /*1d250*/  FMUL R0, R19, R16 ;  /* 0x0000001013007220 */ /* 0x000fc80000400000 */
[----:B------:R-:W-:-:S05]  /*1d260*/  FFMA R0, R151, R2, R0 ;  /* 0x0000000297007223 */ /* 0x000fca0000000000 */
[----:B------:R-:W-:-:S05]  /*1d270*/  F2FP.F16.F32.PACK_AB R0, RZ, R0 ;  /* 0x00000000ff00723e */ /* 0x000fca00000000ff */
[----:B------:R0:W-:Y:S01]  /*1d280*/  STG.E.U16 desc[UR36][R22.64+0x3f2], R0 ;  /* 0x0003f20016007986 */ /* 0x0001e2000c101524 */
[----:B------:R-:W-:Y:S05]  /*1d290*/  BRA `(.L_x_1049) ;  /* 0x000000b000dc7947 */ /* 0x000fea0003800000 */
.L_x_30:
[----:B------:R-:W2:Y:S01]  /*1d2a0*/  LDL.LU R154, [R1+0x404] ;  /* 0x00040400019a7983 */ /* 0x000ea20000300800 */
[----:B------:R-:W-:-:S03]  /*1d2b0*/  ULDC.64 UR4, c[0x0][0x5c0] ;  /* 0x0001700000047ab9 */ /* 0x000fc60000000a00 */
[----:B------:R-:W3:Y:S04]  /*1d2c0*/  LDL.LU R153, [R1+0x408] ;  /* 0x0004080001997983 */ /* 0x000ee80000300800 */
[----:B------:R-:W4:Y:S04]  /*1d2d0*/  LDL.LU R152, [R1+0x48c] ;  /* 0x00048c0001987983 */ /* 0x000f280000300800 */
[----:B------:R-:W5:Y:S04]  /*1d2e0*/  LDL.LU R23, [R1+0x490] ;  /* 0x0004900001177983 */ /* 0x000f680000300800 */
[----:B------:R-:W5:Y:S04]  /*1d2f0*/  LDL.LU R9, [R1+0x494] ;  /* 0x0004940001097983 */ /* 0x000f680000300800 */
[----:B------:R-:W4:Y:S04]  /*1d300*/  LDL.LU R10, [R1+0x498] ;  /* 0x00049800010a7983 */ /* 0x000f280000300800 */
[----:B------:R-:W5:Y:S04]  /*1d310*/  LDL.LU R11, [R1+0x49c] ;  /* 0x00049c00010b7983 */ /* 0x000f680000300800 */
        /* <DEDUP_REMOVED lines=84> */
[----:B------:R-:W5:Y:S01]  /*1d860*/  LDL.LU R13, [R1+0x5fc] ;  /* 0x0005fc00010d7983 */ /* 0x000f620000300800 */
[----:B------:R-:W-:-:S03]  /*1d870*/  LEA R4, P0, R6, UR4, 0x1 ;  /* 0x0000000406047c11 */ /* 0x000fc6000f8008ff */
[----:B------:R-:W2:Y:S01]  /*1d880*/  LDL.LU R7, [R1+0x400] ;  /* 0x0004000001077983 */ /* 0x000ea20000300800 */
[----:B------:R-:W-:Y:S02]  /*1d890*/  LEA.HI.X R5, R6, UR5, R14, 0x1, P0 ;  /* 0x0000000506057c11 */ /* 0x000fe400080f0c0e */
[----:B------:R-:W-:Y:S01]  /*1d8a0*/  ISETP.GT.AND P2, PT, R3, 0x1, PT ;  /* 0x000000010300780c */ /* 0x000fe20003f44270 */
[----:B------:R-:W5:Y:S03]  /*1d8b0*/  LDL.LU R14, [R1+0x4ac] ;  /* 0x0004ac00010e7983 */ /* 0x000f660000300800 */
[----:B------:R-:W-:Y:S01]  /*1d8c0*/  ISETP.GT.AND P0, PT, R0, RZ, P2 ;  /* 0x000000ff0000720c */ /* 0x000fe20001704270 */
[----:B--2---:R-:W-:-:S05]  /*1d8d0*/  FMUL R6, R7, R2 ;  /* 0x0000000207067220 */ /* 0x004fca0000400000 */
[----:B------:R-:W-:-:S05]  /*1d8e0*/  F2FP.F16.F32.PACK_AB R6, RZ, R6 ;  /* 0x00000006ff06723e */ /* 0x000fca00000000ff */
[----:B------:R0:W-:Y:S01]  /*1d8f0*/  @P1 STG.E.U16 desc[UR36][R4.64], R6 ;  /* 0x0000000604001986 */ /* 0x0001e2000c101524 */
[-C--:B---3--:R-:W-:Y:S01]  /*1d900*/  FMUL R7, R153, R2.reuse ;  /* 0x0000000299077220 */ /* 0x088fe20000400000 */
[----:B------:R-:W-:Y:S01]  /*1d910*/  IMAD.SHL.U32 R153, R20, 0x10, RZ ;  /* 0x0000001014997824 */ /* 0x000fe200078e00ff */
[----:B------:R-:W-:Y:S01]  /*1d920*/  ISETP.GT.AND P1, PT, R0, 0x8, P5 ;  /* 0x000000080000780c */ /* 0x000fe20002f24270 */
[----:B0-----:R-:W-:-:S05]  /*1d930*/  FMUL R6, R154, R2 ;  /* 0x000000029a067220 */ /* 0x001fca0000400000 */
[----:B------:R-:W-:Y:S02]  /*1d940*/  F2FP.F16.F32.PACK_AB R6, RZ, R6 ;  /* 0x00000006ff06723e */ /* 0x000fe400000000ff */
[----:B------:R-:W-:Y:S02]  /*1d950*/  F2FP.F16.F32.PACK_AB R7, RZ, R7 ;  /* 0x00000007ff07723e */ /* 0x000fe400000000ff */
[----:B------:R-:W-:Y:S01]  /*1d960*/  SHF.L.U64.HI R154, R20, 0x4, R21 ;  /* 0x00000004149a7819 */ /* 0x000fe20000010215 */
[----:B------:R0:W-:Y:S01]  /*1d970*/  @P0 STG.E.U16 desc[UR36][R4.64+0x2], R6 ;  /* 0x0000020604000986 */ /* 0x0001e2000c101524 */
[----:B------:R-:W-:Y:S02]  /*1d980*/  PRMT R8, R7, 0x7610, R8 ;  /* 0x0000761007087816 */ /* 0x000fe40000000008 */
[----:B0-----:R-:W-:-:S05]  /*1d990*/  IADD3 R6, P0, R153, R4, RZ ;  /* 0x0000000499067210 */ /* 0x001fca0007f1e0ff */
[----:B------:R-:W-:-:S05]  /*1d9a0*/  IMAD.X R7, R154, 0x1, R5, P0 ;  /* 0x000000019a077824 */ /* 0x000fca00000e0605 */
[----:B------:R0:W-:Y:S04]  /*1d9b0*/  @P1 STG.E.U16 desc[UR36][R6.64], R8 ;  /* 0x0000000806001986 */ /* 0x0001e8000c101524 */
[----:B0-----:R-:W2:Y:S01]  /*1d9c0*/  LDL.LU R8, [R1+0x40c] ;  /* 0x00040c0001087983 */ /* 0x001ea20000300800 */
[----:B------:R-:W-:Y:S01]  /*1d9d0*/  ISETP.GT.AND P0, PT, R0, 0x8, P2 ;  /* 0x000000080000780c */ /* 0x000fe20001704270 */
[----:B--2---:R-:W-:-:S05]  /*1d9e0*/  FMUL R8, R8, R2 ;  /* 0x0000000208087220 */ /* 0x004fca0000400000 */
[----:B------:R-:W-:-:S07]  /*1d9f0*/  F2FP.F16.F32.PACK_AB R8, RZ, R8 ;  /* 0x00000008ff08723e */ /* 0x000fce00000000ff */
[----:B------:R0:W-:Y:S04]  /*1da00*/  @P0 STG.E.U16 desc[UR36][R6.64+0x2], R8 ;  /* 0x0000020806000986 */ /* 0x0001e8000c101524 */
[----:B0-----:R-:W2:Y:S01]  /*1da10*/  LDL.LU R8, [R1+0x410] ;  /* 0x0004100001087983 */ /* 0x001ea20000300800 */
[----:B------:R-:W-:-:S04]  /*1da20*/  ISETP.GT.AND P2, PT, R3, 0x8, PT ;  /* 0x000000080300780c */ /* 0x000fc80003f44270 */
[----:B------:R-:W-:Y:S01]  /*1da30*/  ISETP.GT.AND P0, PT, R0, RZ, P2 ;  /* 0x000000ff0000720c */ /* 0x000fe20001704270 */
        /* <DEDUP_REMOVED lines=10> */
[----:B------:R-:W-:Y:S01]  /*1dae0*/  ISETP.GT.AND P0, PT, R0, 0x8, P2 ;  /* 0x000000080000780c */ /* 0x000fe20001704270 */
        /* <DEDUP_REMOVED lines=153> */
[----:B------:R-:W-:Y:S02]  /*1e480*/  ISETP.GT.AND P0, PT, R0, 0x8, P2 ;  /* 0x000000080000780c */ /* 0x000fe40001704270 */
[----:B------:R-:W-:Y:S01]  /*1e490*/  ISETP.GT.AND P2, PT, R3, 0x48, PT ;  /* 0x000000480300780c */ /* 0x000fe20003f44270 */
[----:B----4-:R-:W-:-:S05]  /*1e4a0*/  FMUL R10, R10, R2 ;  /* 0x000000020a0a7220 */ /* 0x010fca0000400000 */
[----:B------:R-:W-:Y:S01]  /*1e4b0*/  F2FP.F16.F32.PACK_AB R10, RZ, R10 ;  /* 0x0000000aff0a723e */ /* 0x000fe200000000ff */
[----:B--2---:R-:W-:-:S05]  /*1e4c0*/  FMUL R8, R8, R2 ;  /* 0x0000000208087220 */ /* 0x004fca0000400000 */
[----:B------:R-:W-:-:S05]  /*1e4d0*/  F2FP.F16.F32.PACK_AB R8, RZ, R8 ;  /* 0x00000008ff08723e */ /* 0x000fca00000000ff */
[----:B------:R0:W-:Y:S01]  /*1e4e0*/  @P0 STG.E.U16 desc[UR36][R6.64+0x80], R8 ;  /* 0x0000800806000986 */ /* 0x0001e2000c101524 */
[----:B------:R-:W-:Y:S01]  /*1e4f0*/  ISETP.GT.AND P0, PT, R0, 0x8, P1 ;  /* 0x000000080000780c */ /* 0x000fe20000f04270 */
[----:B0-----:R-:W-:-:S05]  /*1e500*/  FMUL R8, R152, R2 ;  /* 0x0000000298087220 */ /* 0x001fca0000400000 */
[----:B------:R-:W-:Y:S02]  /*1e510*/  F2FP.F16.F32.PACK_AB R8, RZ, R8 ;  /* 0x00000008ff08723e */ /* 0x000fe400000000ff */
[----:B------:R-:W-:-:S05]  /*1e520*/  SHF.L.U64.HI R152, R20, 0x8, R21 ;  /* 0x0000000814987819 */ /* 0x000fca0000010215 */
[----:B------:R5:W-:Y:S02]  /*1e530*/  @P0 STG.E.U16 desc[UR36][R6.64+0x82], R8 ;  /* 0x0000820806000986 */ /* 0x000be4000c101524 */
[----:B-----5:R-:W-:Y:S01]  /*1e540*/  FMUL R8, R23, R2 ;  /* 0x0000000217087220 */ /* 0x020fe20000400000 */
[----:B------:R-:W-:Y:S02]  /*1e550*/  IMAD.SHL.U32 R23, R20, 0x100, RZ ;  /* 0x0000010014177824 */ /* 0x000fe400078e00ff */
[----:B------:R-:W2:Y:S04]  /*1e560*/  LDL.LU R20, [R1+0x4a4] ;  /* 0x0004a40001147983 */ /* 0x000ea80000300800 */
[----:B------:R-:W3:Y:S01]  /*1e570*/  LDL.LU R21, [R1+0x4a8] ;  /* 0x0004a80001157983 */ /* 0x000ee20000300800 */
[----:B------:R-:W-:-:S02]  /*1e580*/  ISETP.GT.AND P0, PT, R0, RZ, P2 ;  /* 0x000000ff0000720c */ /* 0x000fc40001704270 */
[----:B------:R-:W-:Y:S02]  /*1e590*/  F2FP.F16.F32.PACK_AB R8, RZ, R8 ;  /* 0x00000008ff08723e */ /* 0x000fe400000000ff */
[----:B------:R-:W-:-:S09]  /*1e5a0*/  ISETP.GT.AND P1, PT, R3, 0x49, PT ;  /* 0x000000490300780c */ /* 0x000fd20003f24270 */
[----:B------:R0:W-:Y:S01]  /*1e5b0*/  @P0 STG.E.U16 desc[UR36][R4.64+0x90], R8 ;  /* 0x0000900804000986 */ /* 0x0001e2000c101524 */
[----:B------:R-:W-:Y:S01]  /*1e5c0*/  ISETP.GT.AND P0, PT, R0, RZ, P1 ;  /* 0x000000ff0000720c */ /* 0x000fe20000f04270 */
[----:B0-----:R-:W-:-:S05]  /*1e5d0*/  FMUL R8, R9, R2 ;  /* 0x0000000209087220 */ /* 0x001fca0000400000 */
[----:B------:R-:W-:-:S07]  /*1e5e0*/  F2FP.F16.F32.PACK_AB R8, RZ, R8 ;  /* 0x00000008ff08723e */ /* 0x000fce00000000ff */
[----:B------:R0:W-:Y:S02]  /*1e5f0*/  @P0 STG.E.U16 desc[UR36][R4.64+0x92], R8 ;  /* 0x0000920804000986 */ /* 0x0001e4000c101524 */
[----:B0-----:R-:W-:-:S05]  /*1e600*/  IADD3 R8, P0, R23, R4, RZ ;  /* 0x0000000417087210 */ /* 0x001fca0007f1e0ff */
[----:B------:R-:W-:Y:S01]  /*1e610*/  IMAD.X R9, R152, 0x1, R5, P0 ;  /* 0x0000000198097824 */ /* 0x000fe200000e0605 */
[----:B------:R-:W-:-:S13]  /*1e620*/  ISETP.GT.AND P0, PT, R0, 0x8, P2 ;  /* 0x000000080000780c */ /* 0x000fda0001704270 */
[----:B------:R0:W-:Y:S01]  /*1e630*/  @P0 STG.E.U16 desc[UR36][R6.64+0x90], R10 ;  /* 0x0000900a06000986 */ /* 0x0001e2000c101524 */
[----:B------:R-:W-:Y:S01]  /*1e640*/  ISETP.GT.AND P0, PT, R0, 0x8, P1 ;  /* 0x000000080000780c */ /* 0x000fe20000f04270 */
[----:B0-----:R-:W-:-:S05]  /*1e650*/  FMUL R10, R11, R2 ;  /* 0x000000020b0a7220 */ /* 0x001fca0000400000 */
[----:B------:R-:W-:Y:S02]  /*1e660*/  F2FP.F16.F32.PACK_AB R10, RZ, R10 ;  /* 0x0000000aff0a723e */ /* 0x000fe400000000ff */
[----:B------:R-:W-:-:S05]  /*1e670*/  ISETP.GT.AND P2, PT, R3, 0x50, PT ;  /* 0x000000500300780c */ /* 0x000fca0003f44270 */
[----:B------:R0:W-:Y:S01]  /*1e680*/  @P0 STG.E.U16 desc[UR36][R6.64+0x92], R10 ;  /* 0x0000920a06000986 */ /* 0x0001e2000c101524 */
[----:B------:R-:W-:Y:S01]  /*1e690*/  FMUL R12, R12, R2 ;  /* 0x000000020c0c7220 */ /* 0x000fe20000400000 */
[----:B0-----:R-:W-:-:S05]  /*1e6a0*/  IADD3 R10, P0, R153, R8, RZ ;  /* 0x00000008990a7210 */ /* 0x001fca0007f1e0ff */
[----:B------:R-:W-:Y:S01]  /*1e6b0*/  IMAD.X R11, R154, 0x1, R9, P0 ;  /* 0x000000019a0b7824 */ /* 0x000fe200000e0609 */
[----:B------:R-:W-:Y:S02]  /*1e6c0*/  ISETP.GT.AND P0, PT, R0, RZ, P2 ;  /* 0x000000ff0000720c */ /* 0x000fe40001704270 */
[----:B------:R-:W-:Y:S02]  /*1e6d0*/  F2FP.F16.F32.PACK_AB R12, RZ, R12 ;  /* 0x0000000cff0c723e */ /* 0x000fe400000000ff */
[----:B------:R-:W-:-:S09]  /*1e6e0*/  ISETP.GT.AND P1, PT, R3, 0x51, PT ;  /* 0x000000510300780c */ /* 0x000fd20003f24270 */
[----:B------:R2:W-:Y:S01]  /*1e6f0*/  @P0 STG.E.U16 desc[UR36][R4.64+0xa0], R12 ;  /* 0x0000a00c04000986 */ /* 0x0005e2000c101524 */
[----:B------:R-:W-:Y:S01]  /*1e700*/  ISETP.GT.AND P0, PT, R0, RZ, P1 ;  /* 0x000000ff0000720c */ /* 0x000fe20000f04270 */
[----:B--2---:R-:W-:Y:S01]  /*1e710*/  FMUL R12, R20, R2 ;  /* 0x00000002140c7220 */ /* 0x004fe20000400000 */
[----:B------:R-:W-:Y:S01]  /*1e720*/  ISETP.GT.AND P4, PT, R3, 0xe9, PT ;  /* 0x000000e90300780c */ /* 0x000fe20003f84270 */
[----:B------:R-:W2:Y:S03]  /*1e730*/  LDL.LU R20, [R1+0x2a4] ;  /* 0x0002a40001147983 */ /* 0x000ea60000300800 */
[----:B------:R-:W-:-:S07]  /*1e740*/  F2FP.F16.F32.PACK_AB R12, RZ, R12 ;  /* 0x0000000cff0c723e */ /* 0x000fce00000000ff */
[----:B------:R3:W-:Y:S01]  /*1e750*/  @P0 STG.E.U16 desc[UR36][R4.64+0xa2], R12 ;  /* 0x0000a20c04000986 */ /* 0x0007e2000c101524 */
[----:B------:R-:W-:Y:S01]  /*1e760*/  ISETP.GT.AND P0, PT, R0, 0x8, P2 ;  /* 0x000000080000780c */ /* 0x000fe20001704270 */
[----:B---3--:R-:W-:Y:S01]  /*1e770*/  FMUL R12, R21, R2 ;  /* 0x00000002150c7220 */ /* 0x008fe20000400000 */
[----:B------:R-:W-:Y:S01]  /*1e780*/  ISETP.GT.AND P2, PT, R3, 0x58, PT ;  /* 0x000000580300780c */ /* 0x000fe20003f44270 */
[----:B------:R-:W3:Y:S03]  /*1e790*/  LDL.LU R21, [R1+0x2a8] ;  /* 0x0002a80001157983 */ /* 0x000ee60000300800 */
[----:B------:R-:W-:-:S07]  /*1e7a0*/  F2FP.F16.F32.PACK_AB R12, RZ, R12 ;  /* 0x0000000cff0c723e */ /* 0x000fce00000000ff */
[----:B------:R0:W-:Y:S01]  /*1e7b0*/  @P0 STG.E.U16 desc[UR36][R6.64+0xa0], R12 ;  /* 0x0000a00c06000986 */ /* 0x0001e2000c101524 */
[----:B------:R-:W-:Y:S01]  /*1e7c0*/  ISETP.GT.AND P0, PT, R0, 0x8, P1 ;  /* 0x000000080000780c */ /* 0x000fe20000f04270 */
[----:B0-----:R-:W-:Y:S01]  /*1e7d0*/  FMUL R12, R14, R2 ;  /* 0x000000020e0c7220 */ /* 0x001fe20000400000 */
[----:B------:R-:W-:Y:S01]  /*1e7e0*/  ISETP.GT.AND P1, PT, R3, 0x59, PT ;  /* 0x000000590300780c */ /* 0x000fe20003f24270 */
[----:B------:R-:W4:Y:S03]  /*1e7f0*/  LDL.LU R14, [R1+0x2ac] ;  /* 0x0002ac00010e7983 */ /* 0x000f260000300800 */
[----:B------:R-:W-:-:S07]  /*1e800*/  F2FP.F16.F32.PACK_AB R12, RZ, R12 ;  /* 0x0000000cff0c723e */ /* 0x000fce00000000ff */
[----:B------:R0:W-:Y:S01]  /*1e810*/  @P0 STG.E.U16 desc[UR36][R6.64+0xa2], R12 ;  /* 0x0000a20c06000986 */ /* 0x0001e2000c101524 */
[----:B------:R-:W-:Y:S01]  /*1e820*/  ISETP.GT.AND P0, PT, R0, RZ, P2 ;  /* 0x000000ff0000720c */ /* 0x000fe20001704270 */
[----:B0-----:R-:W-:Y:S01]  /*1e830*/  FMUL R12, R235, R2 ;  /* 0x00000002eb0c7220 */ /* 0x001fe20000400000 */
[----:B------:R-:W-:Y:S01]  /*1e840*/  ISETP.GT.AND P3, PT, R3, 0xf1, PT ;  /* 0x000000f10300780c */ /* 0x000fe20003f64270 */
[----:B------:R-:W5:Y:S03]  /*1e850*/  LDL.LU R235, [R1+0x2b0] ;  /* 0x0002b00001eb7983 */ /* 0x000f660000300800 */
[----:B------:R-:W-:-:S07]  /*1e860*/  F2FP.F16.F32.PACK_AB R12, RZ, R12 ;  /* 0x0000000cff0c723e */ /* 0x000fce00000000ff */
[----:B------:R0:W-:Y:S01]  /*1e870*/  @P0 STG.E.U16 desc[UR36][R4.64+0xb0], R12 ;  /* 0x0000b00c04000986 */ /* 0x0001e2000c101524 */
[----:B------:R-:W-:Y:S01]  /*1e880*/  ISETP.GT.AND P0, PT, R0, RZ, P1 ;  /* 0x000000ff0000720c */ /* 0x000fe20000f04270 */
[----:B0-----:R-:W-:Y:S02]  /*1e890*/  FMUL R12, R234, R2 ;  /* 0x00000002ea0c7220 */ /* 0x001fe40000400000 */
[----:B------:R-:W5:Y:S03]  /*1e8a0*/  LDL.LU R234, [R1+0x2b4] ;  /* 0x0002b40001ea7983 */ /* 0x000f660000300800 */
[----:B------:R-:W-:-:S07]  /*1e8b0*/  F2FP.F16.F32.PACK_AB R12, RZ, R12 ;  /* 0x0000000cff0c723e */ /* 0x000fce00000000ff */
[----:B------:R0:W-:Y:S01]  /*1e8c0*/  @P0 STG.E.U16 desc[UR36][R4.64+0xb2], R12 ;  /* 0x0000b20c04000986 */ /* 0x0001e2000c101524 */
[----:B------:R-:W-:Y:S01]  /*1e8d0*/  ISETP.GT.AND P0, PT, R0, 0x8, P2 ;  /* 0x000000080000780c */ /* 0x000fe20001704270 */
[----:B0-----:R-:W-:Y:S01]  /*1e8e0*/  FMUL R12, R233, R2 ;  /* 0x00000002e90c7220 */ /* 0x001fe20000400000 */
[----:B------:R-:W-:Y:S01]  /*1e8f0*/  ISETP.GT.AND P2, PT, R3, 0x60, PT ;  /* 0x000000600300780c */ /* 0x000fe20003f44270 */
        /* <DEDUP_REMOVED lines=377> */
[----:B------:R-:W-:Y:S02]  /*20090*/  ISETP.GT.AND P0, PT, R0, 0x8, P1 ;  /* 0x000000080000780c */ /* 0x000fe40000f04270 */
[----:B------:R-:W-:Y:S01]  /*200a0*/  ISETP.GT.AND P1, PT, R3, 0xe8, PT ;  /* 0x000000e80300780c */ /* 0x000fe20003f24270 */
[----:B0-----:R-:W-:Y:S02]  /*200b0*/  FMUL R12, R163, R2 ;  /* 0x00000002a30c7220 */ /* 0x001fe40000400000 */
[----:B------:R-:W5:Y:S03]  /*200c0*/  LDL.LU R163, [R1+0x3cc] ;  /* 0x0003cc0001a37983 */ /* 0x000f660000300800 */
[----:B------:R-:W-:-:S05]  /*200d0*/  F2FP.F16.F32.PACK_AB R12, RZ, R12 ;  /* 0x0000000cff0c723e */ /* 0x000fca00000000ff */
        /* <DEDUP_REMOVED lines=12> */
[----:B0-----:R-:W-:-:S05]  /*201a0*/  FMUL R12, R160, R2 ;  /* 0x00000002a00c7220 */ /* 0x001fca0000400000 */
[----:B------:R-:W-:-:S07]  /*201b0*/  F2FP.F16.F32.PACK_AB R12, RZ, R12 ;  /* 0x0000000cff0c723e */ /* 0x000fce00000000ff */
[----:B------:R0:W-:Y:S01]  /*201c0*/  @P0 STG.E.U16 desc[UR36][R6.64+0x1d0], R12 ;  /* 0x0001d00c06000986 */ /* 0x0001e2000c101524 */
[----:B------:R-:W-:Y:S01]  /*201d0*/  ISETP.GT.AND P0, PT, R0, 0x8, P4 ;  /* 0x000000080000780c */ /* 0x000fe20002704270 */
[----:B0-----:R-:W-:-:S05]  /*201e0*/  FMUL R12, R159, R2 ;  /* 0x000000029f0c7220 */ /* 0x001fca0000400000 */
[----:B------:R-:W-:-:S07]  /*201f0*/  F2FP.F16.F32.PACK_AB R12, RZ, R12 ;  /* 0x0000000cff0c723e */ /* 0x000fce00000000ff */
[----:B------:R0:W-:Y:S01]  /*20200*/  @P0 STG.E.U16 desc[UR36][R6.64+0x1d2], R12 ;  /* 0x0001d20c06000986 */ /* 0x0001e2000c101524 */
[----:B------:R-:W-:Y:S01]  /*20210*/  ISETP.GT.AND P0, PT, R0, RZ, P2 ;  /* 0x000000ff0000720c */ /* 0x000fe20001704270 */
[----:B0-----:R-:W-:-:S05]  /*20220*/  FMUL R12, R158, R2 ;  /* 0x000000029e0c7220 */ /* 0x001fca0000400000 */
[----:B------:R-:W-:-:S07]  /*20230*/  F2FP.F16.F32.PACK_AB R12, RZ, R12 ;  /* 0x0000000cff0c723e */ /* 0x000fce00000000ff */
[----:B------:R0:W-:Y:S01]  /*20240*/  @P0 STG.E.U16 desc[UR36][R4.64+0x1e0], R12 ;  /* 0x0001e00c04000986 */ /* 0x0001e2000c101524 */
[----:B------:R-:W-:Y:S01]  /*20250*/  ISETP.GT.AND P0, PT, R0, RZ, P3 ;  /* 0x000000ff0000720c */ /* 0x000fe20001f04270 */
[----:B0-----:R-:W-:-:S05]  /*20260*/  FMUL R12, R157, R2 ;  /* 0x000000029d0c7220 */ /* 0x001fca0000400000 */
        /* <DEDUP_REMOVED lines=10> */
[----:B------:R-:W-:-:S04]  /*20310*/  ISETP.GT.AND P0, PT, R3, 0xf8, PT ;  /* 0x000000f80300780c */ /* 0x000fc80003f04270 */
[----:B------:R-:W-:Y:S01]  /*20320*/  ISETP.GT.AND P1, PT, R0, RZ, P0 ;  /* 0x000000ff0000720c */ /* 0x000fe20000724270 */
        /* <DEDUP_REMOVED lines=13> */
[----:B0-----:R-:W-:Y:S02]  /*20400*/  FMUL R12, R13, R2 ;  /* 0x000000020d0c7220 */ /* 0x001fe40000400000 */
[----:B------:R-:W5:Y:S04]  /*20410*/  LDL.LU R13, [R1+0x3d8] ;  /* 0x0003d800010d7983 */ /* 0x000f680000300800 */
[----:B------:R-:W5:Y:S01]  /*20420*/  LDL.LU R160, [R1+0x3dc] ;  /* 0x0003dc0001a07983 */ /* 0x000f620000300800 */
[----:B------:R-:W-:-:S03]  /*20430*/  F2FP.F16.F32.PACK_AB R12, RZ, R12 ;  /* 0x0000000cff0c723e */ /* 0x000fc600000000ff */
        /* <DEDUP_REMOVED lines=240> */
[----:B------:R-:W-:Y:S02]  /*21340*/  ISETP.GT.AND P5, PT, R0, 0x80, P6 ;  /* 0x000000800000780c */ /* 0x000fe400037a4270 */
[----:B------:R-:W-:Y:S01]  /*21350*/  ISETP.GT.AND P6, PT, R3, 0x51, PT ;  /* 0x000000510300780c */ /* 0x000fe20003fc4270 */
[----:B--2---:R-:W-:-:S05]  /*21360*/  FMUL R12, R12, R2 ;  /* 0x000000020c0c7220 */ /* 0x004fca0000400000 */
[----:B------:R-:W-:-:S05]  /*21370*/  F2FP.F16.F32.PACK_AB R12, RZ, R12 ;  /* 0x0000000cff0c723e */ /* 0x000fca00000000ff */
[----:B------:R0:W-:Y:S01]  /*21380*/  @P5 STG.E.U16 desc[UR36][R8.64+0xa0], R12 ;  /* 0x0000a00c08005986 */ /* 0x0001e2000c101524 */
[----:B------:R-:W-:Y:S01]  /*21390*/  ISETP.GT.AND P5, PT, R0, 0x80, P6 ;  /* 0x000000800000780c */ /* 0x000fe200037a4270 */
[----:B0-----:R-:W-:-:S05]  /*213a0*/  FMUL R12, R20, R2 ;  /* 0x00000002140c7220 */ /* 0x001fca0000400000 */
[----:B------:R-:W-:-:S07]  /*213b0*/  F2FP.F16.F32.PACK_AB R12, RZ, R12 ;  /* 0x0000000cff0c723e */ /* 0x000fce00000000ff */
[----:B------:R3:W-:Y:S01]  /*213c0*/  @P5 STG.E.U16 desc[UR36][R8.64+0xa2], R12 ;  /* 0x0000a20c08005986 */ /* 0x0007e2000c101524 */
[----:B------:R-:W-:-:S04]  /*213d0*/  ISETP.GT.AND P5, PT, R3, 0x50, PT ;  /* 0x000000500300780c */ /* 0x000fc80003fa4270 */
[----:B------:R-:W-:Y:S01]  /*213e0*/  ISETP.GT.AND P5, PT, R0, 0x88, P5 ;  /* 0x000000880000780c */ /* 0x000fe20002fa4270 */
[----:B---3--:R-:W-:-:S05]  /*213f0*/  FMUL R12, R21, R2 ;  /* 0x00000002150c7220 */ /* 0x008fca0000400000 */
[----:B------:R-:W-:-:S07]  /*21400*/  F2FP.F16.F32.PACK_AB R12, RZ, R12 ;  /* 0x0000000cff0c723e */ /* 0x000fce00000000ff */
[----:B------:R4:W-:Y:S01]  /*21410*/  @P5 STG.E.U16 desc[UR36][R10.64+0xa0], R12 ;  /* 0x0000a00c0a005986 */ /* 0x0009e2000c101524 */
[----:B------:R-:W-:Y:S02]  /*21420*/  ISETP.GT.AND P5, PT, R0, 0x88, P6 ;  /* 0x000000880000780c */ /* 0x000fe400037a4270 */
[----:B------:R-:W-:Y:S01]  /*21430*/  ISETP.GT.AND P6, PT, R3, 0x58, PT ;  /* 0x000000580300780c */ /* 0x000fe20003fc4270 */
[----:B----4-:R-:W-:-:S05]  /*21440*/  FMUL R12, R14, R2 ;  /* 0x000000020e0c7220 */ /* 0x010fca0000400000 */
[----:B------:R-:W-:-:S05]  /*21450*/  F2FP.F16.F32.PACK_AB R12, RZ, R12 ;  /* 0x0000000cff0c723e */ /* 0x000fca00000000ff */
[----:B------:R5:W-:Y:S01]  /*21460*/  @P5 STG.E.U16 desc[UR36][R10.64+0xa2], R12 ;  /* 0x0000a20c0a005986 */ /* 0x000be2000c101524 */
[----:B------:R-:W-:Y:S02]  /*21470*/  ISETP.GT.AND P5, PT, R0, 0x80, P6 ;  /* 0x000000800000780c */ /* 0x000fe400037a4270 */
[----:B------:R-:W-:Y:S01]  /*21480*/  ISETP.GT.AND P6, PT, R3, 0x59, PT ;  /* 0x000000590300780c */ /* 0x000fe20003fc4270 */
[----:B-----5:R-:W-:Y:S02]  /*21490*/  FMUL R12, R235, R2 ;  /* 0x00000002eb0c7220 */ /* 0x020fe40000400000 */
[----:B------:R-:W2:Y:S03]  /*214a0*/  LDL.LU R235, [R1+0xc0] ;  /* 0x0000c00001eb7983 */ /* 0x000ea60000300800 */
[----:B------:R-:W-:-:S05]  /*214b0*/  F2FP.F16.F32.PACK_AB R12, RZ, R12 ;  /* 0x0000000cff0c723e */ /* 0x000fca00000000ff */
[----:B------:R0:W-:Y:S01]  /*214c0*/  @P5 STG.E.U16 desc[UR36][R8.64+0xb0], R12 ;  /* 0x0000b00c08005986 */ /* 0x0001e2000c101524 */
[----:B------:R-:W-:Y:S01]  /*214d0*/  ISETP.GT.AND P5, PT, R0, 0x80, P6 ;  /* 0x000000800000780c */ /* 0x000fe200037a4270 */
[----:B0-----:R-:W-:Y:S02]  /*214e0*/  FMUL R12, R234, R2 ;  /* 0x00000002ea0c7220 */ /* 0x001fe40000400000 */
[----:B------:R-:W3:Y:S03]  /*214f0*/  LDL.LU R234, [R1+0xc4] ;  /* 0x0000c40001ea7983 */ /* 0x000ee60000300800 */
[----:B------:R-:W-:-:S07]  /*21500*/  F2FP.F16.F32.PACK_AB R12, RZ, R12 ;  /* 0x0000000cff0c723e */ /* 0x000fce00000000ff */
[----:B------:R0:W-:Y:S01]  /*21510*/  @P5 STG.E.U16 desc[UR36][R8.64+0xb2], R12 ;  /* 0x0000b20c08005986 */ /* 0x0001e2000c101524 */
[----:B------:R-:W-:-:S04]  /*21520*/  ISETP.GT.AND P5, PT, R3, 0x58, PT ;  /* 0x000000580300780c */ /* 0x000fc80003fa4270 */
[----:B------:R-:W-:Y:S01]  /*21530*/  ISETP.GT.AND P5, PT, R0, 0x88, P5 ;  /* 0x000000880000780c */ /* 0x000fe20002fa4270 */
[----:B0-----:R-:W-:Y:S02]  /*21540*/  FMUL R12, R233, R2 ;  /* 0x00000002e90c7220 */ /* 0x001fe40000400000 */
[----:B------:R-:W4:Y:S03]  /*21550*/  LDL.LU R233, [R1+0xc8] ;  /* 0x0000c80001e97983 */ /* 0x000f260000300800 */
        /* <DEDUP_REMOVED lines=8> */
[----:B------:R-:W-:Y:S02]  /*215e0*/  ISETP.GT.AND P5, PT, R0, 0x80, P6 ;  /* 0x000000800000780c */ /* 0x000fe400037a4270 */
[----:B------:R-:W-:Y:S01]  /*215f0*/  ISETP.GT.AND P6, PT, R3, 0x61, PT ;  /* 0x000000610300780c */ /* 0x000fe20003fc4270 */
[----:B0-----:R-:W-:Y:S02]  /*21600*/  FMUL R12, R231, R2 ;  /* 0x00000002e70c7220 */ /* 0x001fe40000400000 */
[----:B------:R-:W5:Y:S03]  /*21610*/  LDL.LU R231, [R1+0xd0] ;  /* 0x0000d00001e77983 */ /* 0x000f660000300800 */
[----:B------:R-:W-:-:S05]  /*21620*/  F2FP.F16.F32.PACK_AB R12, RZ, R12 ;  /* 0x0000000cff0c723e */ /* 0x000fca00000000ff */
[----:B------:R0:W-:Y:S01]  /*21630*/  @P5 STG.E.U16 desc[UR36][R8.64+0xc0], R12 ;  /* 0x0000c00c08005986 */ /* 0x0001e2000c101524 */
[----:B------:R-:W-:Y:S01]  /*21640*/  ISETP.GT.AND P5, PT, R0, 0x80, P6 ;  /* 0x000000800000780c */ /* 0x000fe200037a4270 */
[----:B0-----:R-:W-:Y:S02]  /*21650*/  FMUL R12, R230, R2 ;  /* 0x00000002e60c7220 */ /* 0x001fe40000400000 */
[----:B------:R-:W5:Y:S03]  /*21660*/  LDL.LU R230, [R1+0xd4] ;  /* 0x0000d40001e67983 */ /* 0x000f660000300800 */
[----:B------:R-:W-:-:S07]  /*21670*/  F2FP.F16.F32.PACK_AB R12, RZ, R12 ;  /* 0x0000000cff0c723e */ /* 0x000fce00000000ff */
[----:B------:R0:W-:Y:S01]  /*21680*/  @P5 STG.E.U16 desc[UR36][R8.64+0xc2], R12 ;  /* 0x0000c20c08005986 */ /* 0x0001e2000c101524 */
[----:B------:R-:W-:-:S04]  /*21690*/  ISETP.GT.AND P5, PT, R3, 0x60, PT ;  /* 0x000000600300780c */ /* 0x000fc80003fa4270 */
[----:B------:R-:W-:Y:S01]  /*216a0*/  ISETP.GT.AND P5, PT, R0, 0x88, P5 ;  /* 0x000000880000780c */ /* 0x000fe20002fa4270 */
[----:B0-----:R-:W-:Y:S02]  /*216b0*/  FMUL R12, R229, R2 ;  /* 0x00000002e50c7220 */ /* 0x001fe40000400000 */
        /* <DEDUP_REMOVED lines=200> */
[-C--:B0-----:R-:W-:Y:S01]  /*22340*/  FMUL R12, R194, R2.reuse ;  /* 0x00000002c20c7220 */ /* 0x081fe20000400000 */
[----:B------:R-:W-:Y:S01]  /*22350*/  FMUL R13, R13, R2 ;  /* 0x000000020d0d7220 */ /* 0x000fe20000400000 */
        /* <DEDUP_REMOVED lines=28> */
[----:B0-----:R-:W-:Y:S01]  /*22520*/  FMUL R12, R189, R2 ;  /* 0x00000002bd0c7220 */ /* 0x001fe20000400000 */
[----:B------:R-:W-:Y:S01]  /*22530*/  F2FP.F16.F32.PACK_AB R13, RZ, R13 ;  /* 0x0000000dff0d723e */ /* 0x000fe200000000ff */
        /* <DEDUP_REMOVED lines=57> */
[-C--:B0-----:R-:W-:Y:S01]  /*228d0*/  FMUL R12, R179, R2.reuse ;  /* 0x00000002b30c7220 */ /* 0x081fe20000400000 */
[----:B------:R-:W-:Y:S01]  /*228e0*/  FMUL R14, R159, R2 ;  /* 0x000000029f0e7220 */ /* 0x000fe20000400000 */
        /* <DEDUP_REMOVED lines=27> */
[----:B0-----:R-:W-:Y:S01]  /*22aa0*/  FMUL R12, R174, R2 ;  /* 0x00000002ae0c7220 */ /* 0x001fe20000400000 */
[----:B------:R-:W-:Y:S01]  /*22ab0*/  F2FP.F16.F32.PACK_AB R14, RZ, R14 ;  /* 0x0000000eff0e723e */ /* 0x000fe200000000ff */
        /* <DEDUP_REMOVED lines=30> */
[-C--:B0-----:R-:W-:Y:S01]  /*22ca0*/  FMUL R12, R168, R2.reuse ;  /* 0x00000002a80c7220 */ /* 0x081fe20000400000 */
[----:B------:R-:W-:Y:S01]  /*22cb0*/  FMUL R19, R19, R2 ;  /* 0x0000000213137220 */ /* 0x000fe20000400000 */
        /* <DEDUP_REMOVED lines=38> */
[C---:B------:R-:W-:Y:S01]  /*22f20*/  ISETP.GT.AND P5, PT, R0.reuse, 0x80, P4 ;  /* 0x000000800000780c */ /* 0x040fe200027a4270 */
[----:B0-----:R-:W-:Y:S01]  /*22f30*/  FMUL R12, R161, R2 ;  /* 0x00000002a10c7220 */ /* 0x001fe20000400000 */
[----:B------:R-:W-:Y:S01]  /*22f40*/  ISETP.GT.AND P4, PT, R0, 0x88, P4 ;  /* 0x000000880000780c */ /* 0x000fe20002784270 */
[----:B------:R-:W5:Y:S03]  /*22f50*/  LDL.LU R161, [R1+0x1e4] ;  /* 0x0001e40001a17983 */ /* 0x000f660000300800 */
[----:B------:R-:W-:-:S07]  /*22f60*/  F2FP.F16.F32.PACK_AB R12, RZ, R12 ;  /* 0x0000000cff0c723e */ /* 0x000fce00000000ff */
[----:B------:R0:W-:Y:S01]  /*22f70*/  @P5 STG.E.U16 desc[UR36][R8.64+0x1d2], R12 ;  /* 0x0001d20c08005986 */ /* 0x0001e2000c101524 */
[----:B------:R-:W-:Y:S01]  /*22f80*/  ISETP.GT.AND P5, PT, R0, 0x88, P6 ;  /* 0x000000880000780c */ /* 0x000fe200037a4270 */
[----:B0-----:R-:W-:-:S12]  /*22f90*/  FMUL R12, R160, R2 ;  /* 0x00000002a00c7220 */ /* 0x001fd80000400000 */
[----:B------:R0:W-:Y:S01]  /*22fa0*/  @P5 STG.E.U16 desc[UR36][R10.64+0x1d0], R13 ;  /* 0x0001d00d0a005986 */ /* 0x0001e2000c101524 */
[----:B------:R-:W-:-:S03]  /*22fb0*/  F2FP.F16.F32.PACK_AB R12, RZ, R12 ;  /* 0x0000000cff0c723e */ /* 0x000fc600000000ff */
[----:B------:R-:W5:Y:S01]  /*22fc0*/  LDL.LU R160, [R1+0x1e8] ;  /* 0x0001e80001a07983 */ /* 0x000f620000300800 */
[----:B------:R-:W-:-:S03]  /*22fd0*/  ISETP.GT.AND P5, PT, R0, 0x80, P2 ;  /* 0x000000800000780c */ /* 0x000fc600017a4270 */
[----:B------:R1:W-:Y:S01]  /*22fe0*/  @P4 STG.E.U16 desc[UR36][R10.64+0x1d2], R12 ;  /* 0x0001d20c0a004986 */ /* 0x0003e2000c101524 */
[C---:B------:R-:W-:Y:S02]  /*22ff0*/  ISETP.GT.AND P4, PT, R0.reuse, 0x80, P3 ;  /* 0x000000800000780c */ /* 0x040fe40001f84270 */
[----:B------:R-:W-:Y:S01]  /*23000*/  ISETP.GT.AND P2, PT, R0, 0x88, P2 ;  /* 0x000000880000780c */ /* 0x000fe20001744270 */
[-C--:B0-----:R-:W-:Y:S01]  /*23010*/  FMUL R13, R158, R2.reuse ;  /* 0x000000029e0d7220 */ /* 0x081fe20000400000 */
[----:B------:R-:W5:Y:S04]  /*23020*/  LDL.LU R159, [R1+0x1ec] ;  /* 0x0001ec00019f7983 */ /* 0x000f680000300800 */
[----:B------:R-:W-:Y:S01]  /*23030*/  F2FP.F16.F32.PACK_AB R13, RZ, R13 ;  /* 0x0000000dff0d723e */ /* 0x000fe200000000ff */
[----:B-1----:R-:W-:Y:S01]  /*23040*/  FMUL R12, R157, R2 ;  /* 0x000000029d0c7220 */ /* 0x002fe20000400000 */
[----:B------:R0:W-:Y:S01]  /*23050*/  @P5 STG.E.U16 desc[UR36][R8.64+0x1e0], R14 ;  /* 0x0001e00e08005986 */ /* 0x0001e2000c101524 */
[----:B------:R-:W-:-:S03]  /*23060*/  ISETP.GT.AND P3, PT, R0, 0x88, P3 ;  /* 0x000000880000780c */ /* 0x000fc60001f64270 */
[----:B------:R-:W-:Y:S01]  /*23070*/  F2FP.F16.F32.PACK_AB R12, RZ, R12 ;  /* 0x0000000cff0c723e */ /* 0x000fe200000000ff */
[----:B------:R1:W-:Y:S01]  /*23080*/  @P4 STG.E.U16 desc[UR36][R8.64+0x1e2], R13 ;  /* 0x0001e20d08004986 */ /* 0x0003e2000c101524 */
[C---:B------:R-:W-:Y:S02]  /*23090*/  ISETP.GT.AND P5, PT, R0.reuse, 0x80, P0 ;  /* 0x000000800000780c */ /* 0x040fe400007a4270 */
[----:B------:R-:W-:Y:S01]  /*230a0*/  ISETP.GT.AND P4, PT, R0, 0x80, P1 ;  /* 0x000000800000780c */ /* 0x000fe20000f84270 */
[----:B------:R2:W-:Y:S01]  /*230b0*/  @P2 STG.E.U16 desc[UR36][R10.64+0x1e0], R12 ;  /* 0x0001e00c0a002986 */ /* 0x0005e2000c101524 */
[----:B0-----:R-:W-:-:S03]  /*230c0*/  F2FP.F16.F32.PACK_AB R14, RZ, R21 ;  /* 0x00000015ff0e723e */ /* 0x001fc600000000ff */
[----:B------:R-:W5:Y:S01]  /*230d0*/  LDL.LU R158, [R1+0x1f0] ;  /* 0x0001f000019e7983 */ /* 0x000f620000300800 */
[----:B-1----:R-:W-:-:S03]  /*230e0*/  F2FP.F16.F32.PACK_AB R13, RZ, R20 ;  /* 0x00000014ff0d723e */ /* 0x002fc600000000ff */
[----:B------:R-:W5:Y:S01]  /*230f0*/  LDL.LU R157, [R1+0x1f4] ;  /* 0x0001f400019d7983 */ /* 0x000f620000300800 */
[----:B--2---:R-:W-:-:S03]  /*23100*/  F2FP.F16.F32.PACK_AB R12, RZ, R19 ;  /* 0x00000013ff0c723e */ /* 0x004fc600000000ff */
[----:B------:R-:W2:Y:S01]  /*23110*/  LDL.LU R156, [R1+0x1f8] ;  /* 0x0001f800019c7983 */ /* 0x000ea20000300800 */
[----:B------:R-:W-:Y:S02]  /*23120*/  PRMT R19, R14, 0x7610, R19 ;  /* 0x000076100e137816 */ /* 0x000fe40000000013 */
[----:B------:R-:W-:Y:S01]  /*23130*/  PRMT R14, R13, 0x7610, R14 ;  /* 0x000076100d0e7816 */ /* 0x000fe2000000000e */
[----:B------:R-:W2:Y:S01]  /*23140*/  LDL.LU R155, [R1+0x1fc] ;  /* 0x0001fc00019b7983 */ /* 0x000ea20000300800 */
[----:B------:R-:W-:Y:S02]  /*23150*/  PRMT R13, R12, 0x7610, R13 ;  /* 0x000076100c0d7816 */ /* 0x000fe4000000000d */
[----:B------:R-:W-:Y:S01]  /*23160*/  F2FP.F16.F32.PACK_AB R12, RZ, R15 ;  /* 0x0000000fff0c723e */ /* 0x000fe200000000ff */
[----:B------:R-:W3:Y:S04]  /*23170*/  LDL.LU R21, [R1+0xbc] ;  /* 0x0000bc0001157983 */ /* 0x000ee80000300800 */
[----:B------:R-:W-:Y:S04]  /*23180*/  @P3 STG.E.U16 desc[UR36][R10.64+0x1e2], R19 ;  /* 0x0001e2130a003986 */ /* 0x000fe8000c101524 */
[----:B------:R-:W4:Y:S04]  /*23190*/  LDL.LU R15, [R1+0x8] ;  /* 0x00000800010f7983 */ /* 0x000f280000300800 */
[----:B------:R0:W-:Y:S04]  /*231a0*/  @P5 STG.E.U16 desc[UR36][R8.64+0x1f0], R14 ;  /* 0x0001f00e08005986 */ /* 0x0001e8000c101524 */
[----:B------:R1:W-:Y:S04]  /*231b0*/  @P4 STG.E.U16 desc[UR36][R8.64+0x1f2], R13 ;  /* 0x0001f20d08004986 */ /* 0x0003e8000c101524 */
[----:B0-----:R-:W5:Y:S01]  /*231c0*/  LDL.LU R14, [R1+0x4] ;  /* 0x00000400010e7983 */ /* 0x001f620000300800 */
[----:B-1----:R-:W-:-:S03]  /*231d0*/  PRMT R13, R12, 0x7610, R13 ;  /* 0x000076100c0d7816 */ /* 0x002fc6000000000d */
[----:B------:R-:W2:Y:S01]  /*231e0*/  LDL.LU R12, [R1] ;  /* 0x00000000010c7983 */ /* 0x000ea20000300800 */
[C---:B------:R-:W-:Y:S02]  /*231f0*/  ISETP.GT.AND P0, PT, R0.reuse, 0x88, P0 ;  /* 0x000000880000780c */ /* 0x040fe40000704270 */
[----:B------:R-:W-:Y:S02]  /*23200*/  ISETP.GT.AND P1, PT, R0, 0x88, P1 ;  /* 0x000000880000780c */ /* 0x000fe40000f24270 */
[----:B------:R-:W-:Y:S01]  /*23210*/  ISETP.GT.AND P3, PT, R3, 0x100, PT ;  /* 0x000001000300780c */ /* 0x000fe20003f64270 */
[----:B------:R-:W-:-:S08]  /*23220*/  FMUL R22, R22, R2 ;  /* 0x0000000216167220 */ /* 0x000fd00000400000 */
[----:B------:R0:W-:Y:S01]  /*23230*/  @P0 STG.E.U16 desc[UR36][R10.64+0x1f0], R13 ;  /* 0x0001f00d0a000986 */ /* 0x0001e2000c101524 */
[----:B------:R-:W-:Y:S02]  /*23240*/  ISETP.GT.AND P0, PT, R0, RZ, P3 ;  /* 0x000000ff0000720c */ /* 0x000fe40001f04270 */
[----:B0-----:R-:W-:Y:S02]  /*23250*/  F2FP.F16.F32.PACK_AB R13, RZ, R22 ;  /* 0x00000016ff0d723e */ /* 0x001fe400000000ff */
[----:B------:R-:W3:Y:S04]  /*23260*/  LDL.LU R22, [R1+0xb8] ;  /* 0x0000b80001167983 */ /* 0x000ee80000300800 */
[----:B------:R0:W-:Y:S01]  /*23270*/  @P1 STG.E.U16 desc[UR36][R10.64+0x1f2], R13 ;  /* 0x0001f20d0a001986 */ /* 0x0001e2000c101524 */
[----:B----4-:R-:W-:-:S05]  /*23280*/  FMUL R15, R15, R2 ;  /* 0x000000020f0f7220 */ /* 0x010fca0000400000 */
[----:B0-----:R-:W-:Y:S01]  /*23290*/  F2FP.F16.F32.PACK_AB R10, RZ, R15 ;  /* 0x0000000fff0a723e */ /* 0x001fe200000000ff */
[-C--:B-----5:R-:W-:Y:S01]  /*232a0*/  FMUL R14, R14, R2.reuse ;  /* 0x000000020e0e7220 */ /* 0x0a0fe20000400000 */
[----:B--2---:R-:W-:-:S04]  /*232b0*/  FMUL R12, R12, R2 ;  /* 0x000000020c0c7220 */ /* 0x004fc80000400000 */
[----:B------:R-:W-:Y:S02]  /*232c0*/  F2FP.F16.F32.PACK_AB R11, RZ, R14 ;  /* 0x0000000eff0b723e */ /* 0x000fe400000000ff */
[----:B------:R-:W2:Y:S01]  /*232d0*/  LDL.LU R14, [R1+0x24] ;  /* 0x00002400010e7983 */ /* 0x000ea20000300800 */
[----:B------:R-:W-:-:S03]  /*232e0*/  F2FP.F16.F32.PACK_AB R12, RZ, R12 ;  /* 0x0000000cff0c723e */ /* 0x000fc600000000ff */
[----:B------:R-:W4:Y:S04]  /*232f0*/  LDL.LU R15, [R1+0xa8] ;  /* 0x0000a800010f7983 */ /* 0x000f280000300800 */
[----:B------:R0:W-:Y:S02]  /*23300*/  @P0 STG.E.U16 desc[UR36][R4.64+0x200], R12 ;  /* 0x0002000c04000986 */ /* 0x0001e4000c101524 */
[----:B0-----:R-:W-:Y:S02]  /*23310*/  PRMT R12, R11, 0x7610, R12 ;  /* 0x000076100b0c7816 */ /* 0x001fe4000000000c */
[----:B------:R-:W5:Y:S01]  /*23320*/  LDL.LU R11, [R1+0xc] ;  /* 0x00000c00010b7983 */ /* 0x000f620000300800 */
[----:B------:R-:W-:Y:S02]  /*23330*/  PRMT R13, R10, 0x7610, R13 ;  /* 0x000076100a0d7816 */ /* 0x000fe4000000000d */
[----:B------:R-:W-:-:S04]  /*23340*/  ISETP.GT.AND P6, PT, R3, 0x101, PT ;  /* 0x000001010300780c */ /* 0x000fc80003fc4270 */
[C---:B------:R-:W-:Y:S02]  /*23350*/  ISETP.GT.AND P2, PT, R0.reuse, RZ, P6 ;  /* 0x000000ff0000720c */ /* 0x040fe40003744270 */
[C---:B------:R-:W-:Y:S02]  /*23360*/  ISETP.GT.AND P3, PT, R0.reuse, 0x8, P3 ;  /* 0x000000080000780c */ /* 0x040fe40001f64270 */
[----:B------:R-:W-:Y:S01]  /*23370*/  ISETP.GT.AND P0, PT, R0, 0x8, P6 ;  /* 0x000000080000780c */ /* 0x000fe20003704270 */
[----:B-----5:R-:W-:-:S05]  /*23380*/  FMUL R11, R11, R2 ;  /* 0x000000020b0b7220 */ /* 0x020fca0000400000 */
[----:B------:R-:W-:Y:S02]  /*23390*/  F2FP.F16.F32.PACK_AB R10, RZ, R11 ;  /* 0x0000000bff0a723e */ /* 0x000fe400000000ff */
[----:B------:R-:W5:Y:S01]  /*233a0*/  LDL.LU R11, [R1+0x10] ;  /* 0x00001000010b7983 */ /* 0x000f620000300800 */
[----:B------:R-:W-:-:S03]  /*233b0*/  ISETP.GT.AND P5, PT, R3, 0x108, PT ;  /* 0x000001080300780c */ /* 0x000fc60003fa4270 */
[----:B------:R0:W-:Y:S04]  /*233c0*/  @P2 STG.E.U16 desc[UR36][R4.64+0x202], R12 ;  /* 0x0002020c04002986 */ /* 0x0001e8000c101524 */
[----:B------:R1:W-:Y:S01]  /*233d0*/  @P3 STG.E.U16 desc[UR36][R6.64+0x200], R13 ;  /* 0x0002000d06003986 */ /* 0x0003e2000c101524 */
[----:B0-----:R-:W-:-:S03]  /*233e0*/  IADD3 R12, P1, P2, R153, R4, R23 ;  /* 0x00000004990c7210 */ /* 0x001fc60007a3e017 */
[----:B------:R0:W-:Y:S01]  /*233f0*/  @P0 STG.E.U16 desc[UR36][R6.64+0x202], R10 ;  /* 0x0002020a06000986 */ /* 0x0001e2000c101524 */
[----:B-1----:R-:W-:-:S03]  /*23400*/  IADD3.X R13, R154, R5, R152, P1, P2 ;  /* 0x000000059a0d7210 */ /* 0x002fc60000fe4498 */
[----:B------:R-:W3:Y:S01]  /*23410*/  LDL.LU R23, [R1+0xb4] ;  /* 0x0000b40001177983 */ /* 0x000ee20000300800 */
[----:B------:R-:W-:-:S03]  /*23420*/  ISETP.GT.AND P1, PT, R0, RZ, P5 ;  /* 0x000000ff0000720c */ /* 0x000fc60002f24270 */
[----:B------:R-:W3:Y:S04]  /*23430*/  LDL.LU R152, [R1+0xb0] ;  /* 0x0000b00001987983 */ /* 0x000ee80000300800 */
[----:B0-----:R-:W2:Y:S01]  /*23440*/  LDL.LU R10, [R1+0x14] ;  /* 0x00001400010a7983 */ /* 0x001ea20000300800 */
[----:B-----5:R-:W-:-:S05]  /*23450*/  FMUL R11, R11, R2 ;  /* 0x000000020b0b7220 */ /* 0x020fca0000400000 */
[----:B------:R-:W-:-:S05]  /*23460*/  F2FP.F16.F32.PACK_AB R11, RZ, R11 ;  /* 0x0000000bff0b723e */ /* 0x000fca00000000ff */
[----:B------:R0:W-:Y:S04]  /*23470*/  @P1 STG.E.U16 desc[UR36][R4.64+0x210], R11 ;  /* 0x0002100b04001986 */ /* 0x0001e8000c101524 */
[----:B0-----:R-:W5:Y:S01]  /*23480*/  LDL.LU R11, [R1+0x18] ;  /* 0x00001800010b7983 */ /* 0x001f620000300800 */
[----:B------:R-:W-:-:S04]  /*23490*/  ISETP.GT.AND P4, PT, R3, 0x109, PT ;  /* 0x000001090300780c */ /* 0x000fc80003f84270 */
[----:B------:R-:W-:Y:S01]  /*234a0*/  ISETP.GT.AND P0, PT, R0, RZ, P4 ;  /* 0x000000ff0000720c */ /* 0x000fe20002704270 */
[----:B--2---:R-:W-:-:S05]  /*234b0*/  FMUL R10, R10, R2 ;  /* 0x000000020a0a7220 */ /* 0x004fca0000400000 */
[----:B------:R-:W-:Y:S02]  /*234c0*/  F2FP.F16.F32.PACK_AB R10, RZ, R10 ;  /* 0x0000000aff0a723e */ /* 0x000fe400000000ff */
[----:B------:R-:W-:-:S05]  /*234d0*/  ISETP.GT.AND P1, PT, R0, 0x8, P5 ;  /* 0x000000080000780c */ /* 0x000fca0002f24270 */
[----:B------:R0:W-:Y:S04]  /*234e0*/  @P0 STG.E.U16 desc[UR36][R4.64+0x212], R10 ;  /* 0x0002120a04000986 */ /* 0x0001e8000c101524 */
[----:B0-----:R-:W2:Y:S01]  /*234f0*/  LDL.LU R10, [R1+0x1c] ;  /* 0x00001c00010a7983 */ /* 0x001ea20000300800 */
[----:B-----5:R-:W-:-:S05]  /*23500*/  FMUL R11, R11, R2 ;  /* 0x000000020b0b7220 */ /* 0x020fca0000400000 */
[----:B------:R-:W-:-:S05]  /*23510*/  F2FP.F16.F32.PACK_AB R11, RZ, R11 ;  /* 0x0000000bff0b723e */ /* 0x000fca00000000ff */
[----:B------:R0:W-:Y:S04]  /*23520*/  @P1 STG.E.U16 desc[UR36][R6.64+0x210], R11 ;  /* 0x0002100b06001986 */ /* 0x0001e8000c101524 */
[----:B0-----:R-:W5:Y:S01]  /*23530*/  LDL.LU R11, [R1+0x20] ;  /* 0x00002000010b7983 */ /* 0x001f620000300800 */
[----:B------:R-:W-:Y:S01]  /*23540*/  ISETP.GT.AND P0, PT, R0, 0x8, P4 ;  /* 0x000000080000780c */ /* 0x000fe20002704270 */
[----:B--2---:R-:W-:Y:S01]  /*23550*/  FMUL R10, R10, R2 ;  /* 0x000000020a0a7220 */ /* 0x004fe20000400000 */
[----:B------:R-:W-:-:S04]  /*23560*/  ISETP.GT.AND P3, PT, R3, 0x110, PT ;  /* 0x000001100300780c */ /* 0x000fc80003f64270 */
[----:B------:R-:W-:-:S07]  /*23570*/  F2FP.F16.F32.PACK_AB R10, RZ, R10 ;  /* 0x0000000aff0a723e */ /* 0x000fce00000000ff */
[----:B------:R5:W-:Y:S01]  /*23580*/  @P0 STG.E.U16 desc[UR36][R6.64+0x212], R10 ;  /* 0x0002120a06000986 */ /* 0x000be2000c101524 */
[----:B------:R-:W-:Y:S02]  /*23590*/  ISETP.GT.AND P0, PT, R0, RZ, P3 ;  /* 0x000000ff0000720c */ /* 0x000fe40001f04270 */
[----:B------:R-:W-:Y:S01]  /*235a0*/  ISETP.GT.AND P2, PT, R3, 0x111, PT ;  /* 0x000001110300780c */ /* 0x000fe20003f44270 */
[----:B------:R-:W-:-:S05]  /*235b0*/  FMUL R14, R14, R2 ;  /* 0x000000020e0e7220 */ /* 0x000fca0000400000 */
[----:B------:R-:W-:Y:S01]  /*235c0*/  F2FP.F16.F32.PACK_AB R14, RZ, R14 ;  /* 0x0000000eff0e723e */ /* 0x000fe200000000ff */
[----:B-----5:R-:W-:-:S05]  /*235d0*/  FMUL R10, R11, R2 ;  /* 0x000000020b0a7220 */ /* 0x020fca0000400000 */
[----:B------:R-:W-:-:S05]  /*235e0*/  F2FP.F16.F32.PACK_AB R10, RZ, R10 ;  /* 0x0000000aff0a723e */ /* 0x000fca00000000ff */
[----:B------:R0:W-:Y:S02]  /*235f0*/  @P0 STG.E.U16 desc[UR36][R4.64+0x220], R10 ;  /* 0x0002200a04000986 */ /* 0x0001e4000c101524 */
[----:B0-----:R-:W-:Y:S02]  /*23600*/  IADD3 R10, P0, R153, R8, RZ ;  /* 0x00000008990a7210 */ /* 0x001fe40007f1e0ff */
[----:B------:R-:W2:Y:S03]  /*23610*/  LDL.LU R153, [R1+0xac] ;  /* 0x0000ac0001997983 */ /* 0x000ea60000300800 */
[----:B------:R-:W-:Y:S01]  /*23620*/  IMAD.X R11, R154, 0x1, R9, P0 ;  /* 0x000000019a0b7824 */ /* 0x000fe200000e0609 */
[----:B------:R-:W-:Y:S01]  /*23630*/  ISETP.GT.AND P0, PT, R0, RZ, P2 ;  /* 0x000000ff0000720c */ /* 0x000fe20001704270 */
[----:B------:R-:W5:-:S12]  /*23640*/  LDL.LU R154, [R1+0xa4] ;  /* 0x0000a400019a7983 */ /* 0x000f580000300800 */
[----:B------:R0:W-:Y:S04]  /*23650*/  @P0 STG.E.U16 desc[UR36][R4.64+0x222], R14 ;  /* 0x0002220e04000986 */ /* 0x0001e8000c101524 */
[----:B0-----:R-:W4:Y:S01]  /*23660*/  LDL.LU R14, [R1+0x28] ;  /* 0x00002800010e7983 */ /* 0x001f220000300800 */
[----:B------:R-:W-:Y:S01]  /*23670*/  ISETP.GT.AND P0, PT, R0, 0x8, P3 ;  /* 0x000000080000780c */ /* 0x000fe20001f04270 */
[----:B----4-:R-:W-:-:S05]  /*23680*/  FMUL R14, R14, R2 ;  /* 0x000000020e0e7220 */ /* 0x010fca0000400000 */
[----:B------:R-:W-:-:S07]  /*23690*/  F2FP.F16.F32.PACK_AB R14, RZ, R14 ;  /* 0x0000000eff0e723e */ /* 0x000fce00000000ff */
[----:B------:R0:W-:Y:S04]  /*236a0*/  @P0 STG.E.U16 desc[UR36][R6.64+0x220], R14 ;  /* 0x0002200e06000986 */ /* 0x0001e8000c101524 */
[----:B0-----:R-:W4:Y:S01]  /*236b0*/  LDL.LU R14, [R1+0x2c] ;  /* 0x00002c00010e7983 */ /* 0x001f220000300800 */
[----:B------:R-:W-:Y:S01]  /*236c0*/  ISETP.GT.AND P0, PT, R0, 0x8, P2 ;  /* 0x000000080000780c */ /* 0x000fe20001704270 */
[----:B----4-:R-:W-:-:S05]  /*236d0*/  FMUL R14, R14, R2 ;  /* 0x000000020e0e7220 */ /* 0x010fca0000400000 */
[----:B------:R-:W-:-:S07]  /*236e0*/  F2FP.F16.F32.PACK_AB R14, RZ, R14 ;  /* 0x0000000eff0e723e */ /* 0x000fce00000000ff */
[----:B------:R0:W-:Y:S04]  /*236f0*/  @P0 STG.E.U16 desc[UR36][R6.64+0x222], R14 ;  /* 0x0002220e06000986 */ /* 0x0001e8000c101524 */
[----:B0-----:R-:W4:Y:S01]  /*23700*/  LDL.LU R14, [R1+0x30] ;  /* 0x00003000010e7983 */ /* 0x001f220000300800 */
[----:B------:R-:W-:-:S04]  /*23710*/  ISETP.GT.AND P2, PT, R3, 0x118, PT ;  /* 0x000001180300780c */ /* 0x000fc80003f44270 */
[----:B------:R-:W-:Y:S01]  /*23720*/  ISETP.GT.AND P0, PT, R0, RZ, P2 ;  /* 0x000000ff0000720c */ /* 0x000fe20001704270 */
        /* <DEDUP_REMOVED lines=153> */
[----:B------:R-:W-:Y:S02]  /*240c0*/  ISETP.GT.AND P0, PT, R0, RZ, P2 ;  /* 0x000000ff0000720c */ /* 0x000fe40001704270 */
[----:B------:R-:W-:Y:S01]  /*240d0*/  ISETP.GT.AND P1, PT, R3, 0x151, PT ;  /* 0x000001510300780c */ /* 0x000fe20003f24270 */
[----:B------:R-:W-:-:S05]  /*240e0*/  FMUL R15, R15, R2 ;  /* 0x000000020f0f7220 */ /* 0x000fca0000400000 */
[----:B------:R-:W-:Y:S01]  /*240f0*/  F2FP.F16.F32.PACK_AB R15, RZ, R15 ;  /* 0x0000000fff0f723e */ /* 0x000fe200000000ff */
[----:B----4-:R-:W-:-:S05]  /*24100*/  FMUL R14, R14, R2 ;  /* 0x000000020e0e7220 */ /* 0x010fca0000400000 */
[----:B------:R-:W-:-:S05]  /*24110*/  F2FP.F16.F32.PACK_AB R14, RZ, R14 ;  /* 0x0000000eff0e723e */ /* 0x000fca00000000ff */
[----:B------:R5:W-:Y:S01]  /*24120*/  @P0 STG.E.U16 desc[UR36][R4.64+0x2a0], R14 ;  /* 0x0002a00e04000986 */ /* 0x000be2000c101524 */
[----:B------:R-:W-:Y:S01]  /*24130*/  ISETP.GT.AND P0, PT, R0, RZ, P1 ;  /* 0x000000ff0000720c */ /* 0x000fe20000f04270 */
[----:B-----5:R-:W-:-:S05]  /*24140*/  FMUL R14, R154, R2 ;  /* 0x000000029a0e7220 */ /* 0x020fca0000400000 */
[----:B------:R-:W-:-:S07]  /*24150*/  F2FP.F16.F32.PACK_AB R14, RZ, R14 ;  /* 0x0000000eff0e723e */ /* 0x000fce00000000ff */
[----:B------:R0:W-:Y:S01]  /*24160*/  @P0 STG.E.U16 desc[UR36][R4.64+0x2a2], R14 ;  /* 0x0002a20e04000986 */ /* 0x0001e2000c101524 */
[----:B------:R-:W-:Y:S02]  /*24170*/  ISETP.GT.AND P0, PT, R0, 0x8, P2 ;  /* 0x000000080000780c */ /* 0x000fe40001704270 */
[----:B0-----:R-:W-:Y:S01]  /*24180*/  PRMT R14, R15, 0x7610, R14 ;  /* 0x000076100f0e7816 */ /* 0x001fe2000000000e */
[----:B--2---:R-:W-:-:S10]  /*24190*/  FMUL R15, R153, R2 ;  /* 0x00000002990f7220 */ /* 0x004fd40000400000 */
[----:B------:R0:W-:Y:S01]  /*241a0*/  @P0 STG.E.U16 desc[UR36][R6.64+0x2a0], R14 ;  /* 0x0002a00e06000986 */ /* 0x0001e2000c101524 */
[----:B------:R-:W-:Y:S02]  /*241b0*/  ISETP.GT.AND P0, PT, R0, 0x8, P1 ;  /* 0x000000080000780c */ /* 0x000fe40000f04270 */
[----:B------:R-:W-:Y:S02]  /*241c0*/  F2FP.F16.F32.PACK_AB R15, RZ, R15 ;  /* 0x0000000fff0f723e */ /* 0x000fe400000000ff */
[----:B------:R-:W-:Y:S02]  /*241d0*/  ISETP.GT.AND P2, PT, R3, 0x158, PT ;  /* 0x000001580300780c */ /* 0x000fe40003f44270 */
[----:B0-----:R-:W-:Y:S01]  /*241e0*/  PRMT R14, R15, 0x7610, R14 ;  /* 0x000076100f0e7816 */ /* 0x001fe2000000000e */
[----:B---3--:R-:W-:-:S06]  /*241f0*/  FMUL R15, R152, R2 ;  /* 0x00000002980f7220 */ /* 0x008fcc0000400000 */
[----:B------:R0:W-:Y:S01]  /*24200*/  @P0 STG.E.U16 desc[UR36][R6.64+0x2a2], R14 ;  /* 0x0002a20e06000986 */ /* 0x0001e2000c101524 */
[----:B------:R-:W-:Y:S02]  /*24210*/  ISETP.GT.AND P0, PT, R0, RZ, P2 ;  /* 0x000000ff0000720c */ /* 0x000fe40001704270 */
[----:B------:R-:W-:Y:S02]  /*24220*/  F2FP.F16.F32.PACK_AB R15, RZ, R15 ;  /* 0x0000000fff0f723e */ /* 0x000fe400000000ff */
[----:B------:R-:W-:Y:S02]  /*24230*/  ISETP.GT.AND P1, PT, R3, 0x159, PT ;  /* 0x000001590300780c */ /* 0x000fe40003f24270 */
[----:B------:R-:W-:Y:S01]  /*24240*/  PRMT R19, R15, 0x7610, R19 ;  /* 0x000076100f137816 */ /* 0x000fe20000000013 */
[----:B------:R-:W-:-:S06]  /*24250*/  FMUL R15, R23, R2 ;  /* 0x00000002170f7220 */ /* 0x000fcc0000400000 */
[----:B------:R1:W-:Y:S01]  /*24260*/  @P0 STG.E.U16 desc[UR36][R4.64+0x2b0], R19 ;  /* 0x0002b01304000986 */ /* 0x0003e2000c101524 */
[----:B------:R-:W-:Y:S02]  /*24270*/  ISETP.GT.AND P0, PT, R0, RZ, P1 ;  /* 0x000000ff0000720c */ /* 0x000fe40000f04270 */
[----:B------:R-:W-:Y:S01]  /*24280*/  F2FP.F16.F32.PACK_AB R15, RZ, R15 ;  /* 0x0000000fff0f723e */ /* 0x000fe200000000ff */
[----:B0-----:R-:W-:-:S05]  /*24290*/  FMUL R14, R22, R2 ;  /* 0x00000002160e7220 */ /* 0x001fca0000400000 */
[----:B------:R-:W-:-:S05]  /*242a0*/  F2FP.F16.F32.PACK_AB R14, RZ, R14 ;  /* 0x0000000eff0e723e */ /* 0x000fca00000000ff */
[----:B------:R0:W-:Y:S01]  /*242b0*/  @P0 STG.E.U16 desc[UR36][R4.64+0x2b2], R15 ;  /* 0x0002b20f04000986 */ /* 0x0001e2000c101524 */
[----:B------:R-:W-:Y:S02]  /*242c0*/  ISETP.GT.AND P0, PT, R0, 0x8, P2 ;  /* 0x000000080000780c */ /* 0x000fe40001704270 */
[----:B------:R-:W-:Y:S01]  /*242d0*/  PRMT R20, R14, 0x7610, R20 ;  /* 0x000076100e147816 */ /* 0x000fe20000000014 */
[----:B------:R-:W-:-:S05]  /*242e0*/  FMUL R14, R21, R2 ;  /* 0x00000002150e7220 */ /* 0x000fca0000400000 */
[----:B------:R-:W-:-:S05]  /*242f0*/  F2FP.F16.F32.PACK_AB R14, RZ, R14 ;  /* 0x0000000eff0e723e */ /* 0x000fca00000000ff */
[----:B------:R2:W-:Y:S01]  /*24300*/  @P0 STG.E.U16 desc[UR36][R6.64+0x2b0], R20 ;  /* 0x0002b01406000986 */ /* 0x0005e2000c101524 */
[----:B------:R-:W-:Y:S02]  /*24310*/  ISETP.GT.AND P0, PT, R0, 0x8, P1 ;  /* 0x000000080000780c */ /* 0x000fe40000f04270 */
[----:B-1----:R-:W-:Y:S02]  /*24320*/  PRMT R19, R14, 0x7610, R19 ;  /* 0x000076100e137816 */ /* 0x002fe40000000013 */
[----:B------:R-:W-:Y:S01]  /*24330*/  ISETP.GT.AND P2, PT, R3, 0x160, PT ;  /* 0x000001600300780c */ /* 0x000fe20003f44270 */
[----:B------:R-:W-:-:S08]  /*24340*/  FMUL R14, R235, R2 ;  /* 0x00000002eb0e7220 */ /* 0x000fd00000400000 */
[----:B------:R1:W-:Y:S01]  /*24350*/  @P0 STG.E.U16 desc[UR36][R6.64+0x2b2], R19 ;  /* 0x0002b21306000986 */ /* 0x0003e2000c101524 */
[----:B------:R-:W-:Y:S02]  /*24360*/  ISETP.GT.AND P0, PT, R0, RZ, P2 ;  /* 0x000000ff0000720c */ /* 0x000fe40001704270 */
[----:B------:R-:W-:Y:S02]  /*24370*/  F2FP.F16.F32.PACK_AB R14, RZ, R14 ;  /* 0x0000000eff0e723e */ /* 0x000fe400000000ff */
[----:B------:R-:W-:Y:S02]  /*24380*/  ISETP.GT.AND P1, PT, R3, 0x161, PT ;  /* 0x000001610300780c */ /* 0x000fe40003f24270 */
[----:B0-----:R-:W-:Y:S01]  /*24390*/  PRMT R15, R14, 0x7610, R15 ;  /* 0x000076100e0f7816 */ /* 0x001fe2000000000f */
[----:B------:R-:W-:-:S06]  /*243a0*/  FMUL R14, R234, R2 ;  /* 0x00000002ea0e7220 */ /* 0x000fcc0000400000 */
[----:B------:R0:W-:Y:S01]  /*243b0*/  @P0 STG.E.U16 desc[UR36][R4.64+0x2c0], R15 ;  /* 0x0002c00f04000986 */ /* 0x0001e2000c101524 */
[----:B------:R-:W-:Y:S02]  /*243c0*/  ISETP.GT.AND P0, PT, R0, RZ, P1 ;  /* 0x000000ff0000720c */ /* 0x000fe40000f04270 */
[----:B------:R-:W-:-:S04]  /*243d0*/  F2FP.F16.F32.PACK_AB R14, RZ, R14 ;  /* 0x0000000eff0e723e */ /* 0x000fc800000000ff */
[----:B--2---:R-:W-:Y:S01]  /*243e0*/  PRMT R20, R14, 0x7610, R20 ;  /* 0x000076100e147816 */ /* 0x004fe20000000014 */
[----:B------:R-:W-:-:S06]  /*243f0*/  FMUL R14, R233, R2 ;  /* 0x00000002e90e7220 */ /* 0x000fcc0000400000 */
[----:B------:R2:W-:Y:S01]  /*24400*/  @P0 STG.E.U16 desc[UR36][R4.64+0x2c2], R20 ;  /* 0x0002c21404000986 */ /* 0x0005e2000c101524 */
[----:B------:R-:W-:Y:S02]  /*24410*/  ISETP.GT.AND P0, PT, R0, 0x8, P2 ;  /* 0x000000080000780c */ /* 0x000fe40001704270 */
[----:B------:R-:W-:-:S04]  /*24420*/  F2FP.F16.F32.PACK_AB R14, RZ, R14 ;  /* 0x0000000eff0e723e */ /* 0x000fc800000000ff */
[----:B-1----:R-:W-:Y:S01]  /*24430*/  PRMT R19, R14, 0x7610, R19 ;  /* 0x000076100e137816 */ /* 0x002fe20000000013 */
[----:B------:R-:W-:-:S06]  /*24440*/  FMUL R14, R232, R2 ;  /* 0x00000002e80e7220 */ /* 0x000fcc0000400000 */
[----:B------:R1:W-:Y:S01]  /*24450*/  @P0 STG.E.U16 desc[UR36][R6.64+0x2c0], R19 ;  /* 0x0002c01306000986 */ /* 0x0003e2000c101524 */
[----:B------:R-:W-:Y:S02]  /*24460*/  ISETP.GT.AND P0, PT, R0, 0x8, P1 ;  /* 0x000000080000780c */ /* 0x000fe40000f04270 */
[----:B------:R-:W-:Y:S02]  /*24470*/  F2FP.F16.F32.PACK_AB R14, RZ, R14 ;  /* 0x0000000eff0e723e */ /* 0x000fe400000000ff */
[----:B------:R-:W-:Y:S02]  /*24480*/  ISETP.GT.AND P2, PT, R3, 0x168, PT ;  /* 0x000001680300780c */ /* 0x000fe40003f44270 */
[----:B0-----:R-:W-:Y:S01]  /*24490*/  PRMT R15, R14, 0x7610, R15 ;  /* 0x000076100e0f7816 */ /* 0x001fe2000000000f */
[----:B------:R-:W-:-:S06]  /*244a0*/  FMUL R14, R231, R2 ;  /* 0x00000002e70e7220 */ /* 0x000fcc0000400000 */
[----:B------:R0:W-:Y:S01]  /*244b0*/  @P0 STG.E.U16 desc[UR36][R6.64+0x2c2], R15 ;  /* 0x0002c20f06000986 */ /* 0x0001e2000c101524 */
[----:B------:R-:W-:Y:S02]  /*244c0*/  ISETP.GT.AND P0, PT, R0, RZ, P2 ;  /* 0x000000ff0000720c */ /* 0x000fe40001704270 */
[----:B------:R-:W-:Y:S02]  /*244d0*/  F2FP.F16.F32.PACK_AB R14, RZ, R14 ;  /* 0x0000000eff0e723e */ /* 0x000fe400000000ff */
[----:B------:R-:W-:Y:S02]  /*244e0*/  ISETP.GT.AND P1, PT, R3, 0x169, PT ;  /* 0x000001690300780c */ /* 0x000fe40003f24270 */
[----:B--2---:R-:W-:Y:S01]  /*244f0*/  PRMT R20, R14, 0x7610, R20 ;  /* 0x000076100e147816 */ /* 0x004fe20000000014 */
[----:B------:R-:W-:-:S06]  /*24500*/  FMUL R14, R230, R2 ;  /* 0x00000002e60e7220 */ /* 0x000fcc0000400000 */
[----:B------:R2:W-:Y:S01]  /*24510*/  @P0 STG.E.U16 desc[UR36][R4.64+0x2d0], R20 ;  /* 0x0002d01404000986 */ /* 0x0005e2000c101524 */
[----:B------:R-:W-:Y:S02]  /*24520*/  ISETP.GT.AND P0, PT, R0, RZ, P1 ;  /* 0x000000ff0000720c */ /* 0x000fe40000f04270 */
[----:B------:R-:W-:-:S04]  /*24530*/  F2FP.F16.F32.PACK_AB R14, RZ, R14 ;  /* 0x0000000eff0e723e */ /* 0x000fc800000000ff */
[----:B-1----:R-:W-:Y:S01]  /*24540*/  PRMT R19, R14, 0x7610, R19 ;  /* 0x000076100e137816 */ /* 0x002fe20000000013 */
[----:B------:R-:W-:-:S06]  /*24550*/  FMUL R14, R229, R2 ;  /* 0x00000002e50e7220 */ /* 0x000fcc0000400000 */
[----:B------:R1:W-:Y:S01]  /*24560*/  @P0 STG.E.U16 desc[UR36][R4.64+0x2d2], R19 ;  /* 0x0002d21304000986 */ /* 0x0003e2000c101524 */
[----:B------:R-:W-:Y:S02]  /*24570*/  ISETP.GT.AND P0, PT, R0, 0x8, P2 ;  /* 0x000000080000780c */ /* 0x000fe40001704270 */
[----:B------:R-:W-:-:S04]  /*24580*/  F2FP.F16.F32.PACK_AB R14, RZ, R14 ;  /* 0x0000000eff0e723e */ /* 0x000fc800000000ff */
[----:B0-----:R-:W-:Y:S01]  /*24590*/  PRMT R15, R14, 0x7610, R15 ;  /* 0x000076100e0f7816 */ /* 0x001fe2000000000f */
[----:B------:R-:W-:-:S06]  /*245a0*/  FMUL R14, R228, R2 ;  /* 0x00000002e40e7220 */ /* 0x000fcc0000400000 */
[----:B------:R0:W-:Y:S01]  /*245b0*/  @P0 STG.E.U16 desc[UR36][R6.64+0x2d0], R15 ;  /* 0x0002d00f06000986 */ /* 0x0001e2000c101524 */
[----:B------:R-:W-:Y:S02]  /*245c0*/  ISETP.GT.AND P0, PT, R0, 0x8, P1 ;  /* 0x000000080000780c */ /* 0x000fe40000f04270 */
[----:B------:R-:W-:Y:S02]  /*245d0*/  F2FP.F16.F32.PACK_AB R14, RZ, R14 ;  /* 0x0000000eff0e723e */ /* 0x000fe400000000ff */
[----:B------:R-:W-:Y:S02]  /*245e0*/  ISETP.GT.AND P2, PT, R3, 0x170, PT ;  /* 0x000001700300780c */ /* 0x000fe40003f44270 */
[----:B--2---:R-:W-:Y:S01]  /*245f0*/  PRMT R20, R14, 0x7610, R20 ;  /* 0x000076100e147816 */ /* 0x004fe20000000014 */
[----:B------:R-:W-:-:S06]  /*24600*/  FMUL R14, R227, R2 ;  /* 0x00000002e30e7220 */ /* 0x000fcc0000400000 */
[----:B------:R2:W-:Y:S01]  /*24610*/  @P0 STG.E.U16 desc[UR36][R6.64+0x2d2], R20 ;  /* 0x0002d21406000986 */ /* 0x0005e2000c101524 */
[----:B------:R-:W-:Y:S02]  /*24620*/  ISETP.GT.AND P0, PT, R0, RZ, P2 ;  /* 0x000000ff0000720c */ /* 0x000fe40001704270 */
[----:B------:R-:W-:Y:S02]  /*24630*/  F2FP.F16.F32.PACK_AB R14, RZ, R14 ;  /* 0x0000000eff0e723e */ /* 0x000fe400000000ff */
[----:B------:R-:W-:Y:S02]  /*24640*/  ISETP.GT.AND P1, PT, R3, 0x171, PT ;  /* 0x000001710300780c */ /* 0x000fe40003f24270 */
[----:B-1----:R-:W-:Y:S01]  /*24650*/  PRMT R19, R14, 0x7610, R19 ;  /* 0x000076100e137816 */ /* 0x002fe20000000013 */
[----:B------:R-:W-:-:S06]  /*24660*/  FMUL R14, R226, R2 ;  /* 0x00000002e20e7220 */ /* 0x000fcc0000400000 */
[----:B------:R1:W-:Y:S01]  /*24670*/  @P0 STG.E.U16 desc[UR36][R4.64+0x2e0], R19 ;  /* 0x0002e01304000986 */ /* 0x0003e2000c101524 */
[----:B------:R-:W-:Y:S02]  /*24680*/  ISETP.GT.AND P0, PT, R0, RZ, P1 ;  /* 0x000000ff0000720c */ /* 0x000fe40000f04270 */
[----:B------:R-:W-:-:S04]  /*24690*/  F2FP.F16.F32.PACK_AB R14, RZ, R14 ;  /* 0x0000000eff0e723e */ /* 0x000fc800000000ff */
[----:B0-----:R-:W-:Y:S01]  /*246a0*/  PRMT R15, R14, 0x7610, R15 ;  /* 0x000076100e0f7816 */ /* 0x001fe2000000000f */
[----:B------:R-:W-:-:S06]  /*246b0*/  FMUL R14, R225, R2 ;  /* 0x00000002e10e7220 */ /* 0x000fcc0000400000 */
[----:B------:R0:W-:Y:S01]  /*246c0*/  @P0 STG.E.U16 desc[UR36][R4.64+0x2e2], R15 ;  /* 0x0002e20f04000986 */ /* 0x0001e2000c101524 */
[----:B------:R-:W-:Y:S02]  /*246d0*/  ISETP.GT.AND P0, PT, R0, 0x8, P2 ;  /* 0x000000080000780c */ /* 0x000fe40001704270 */
[----:B------:R-:W-:-:S04]  /*246e0*/  F2FP.F16.F32.PACK_AB R14, RZ, R14 ;  /* 0x0000000eff0e723e */ /* 0x000fc800000000ff */
[----:B--2---:R-:W-:Y:S01]  /*246f0*/  PRMT R20, R14, 0x7610, R20 ;  /* 0x000076100e147816 */ /* 0x004fe20000000014 */
[----:B------:R-:W-:-:S06]  /*24700*/  FMUL R14, R224, R2 ;  /* 0x00000002e00e7220 */ /* 0x000fcc0000400000 */
[----:B------:R2:W-:Y:S01]  /*24710*/  @P0 STG.E.U16 desc[UR36][R6.64+0x2e0], R20 ;  /* 0x0002e01406000986 */ /* 0x0005e2000c101524 */
[----:B------:R-:W-:Y:S02]  /*24720*/  ISETP.GT.AND P0, PT, R0, 0x8, P1 ;  /* 0x000000080000780c */ /* 0x000fe40000f04270 */
[----:B------:R-:W-:Y:S02]  /*24730*/  F2FP.F16.F32.PACK_AB R14, RZ, R14 ;  /* 0x0000000eff0e723e */ /* 0x000fe400000000ff */
[----:B------:R-:W-:Y:S02]  /*24740*/  ISETP.GT.AND P2, PT, R3, 0x178, PT ;  /* 0x000001780300780c */ /* 0x000fe40003f44270 */
[----:B-1----:R-:W-:Y:S01]  /*24750*/  PRMT R19, R14, 0x7610, R19 ;  /* 0x000076100e137816 */ /* 0x002fe20000000013 */
[----:B------:R-:W-:-:S06]  /*24760*/  FMUL R14, R223, R2 ;  /* 0x00000002df0e7220 */ /* 0x000fcc0000400000 */
        /* <DEDUP_REMOVED lines=330> */
[----:B------:R-:W-:-:S04]  /*25c10*/  ISETP.GT.AND P0, PT, R3, 0x1f0, PT ;  /* 0x000001f00300780c */ /* 0x000fc80003f04270 */
        /* <DEDUP_REMOVED lines=26> */
[----:B------:R-:W-:Y:S01]  /*25dc0*/  @P1 STG.E.U16 desc[UR36][R4.64+0x3f0], R20 ;  /* 0x0003f01404001986 */ /* 0x000fe2000c101524 */
[----:B------:R-:W-:-:S04]  /*25dd0*/  ISETP.GT.AND P1, PT, R3, 0x1f9, PT ;  /* 0x000001f90300780c */ /* 0x000fc80003f24270 */
[----:B------:R-:W-:Y:S02]  /*25de0*/  ISETP.GT.AND P6, PT, R0, RZ, P1 ;  /* 0x000000ff0000720c */ /* 0x000fe40000fc4270 */
[----:B------:R-:W-:-:S04]  /*25df0*/  F2FP.F16.F32.PACK_AB R14, RZ, R14 ;  /* 0x0000000eff0e723e */ /* 0x000fc800000000ff */
[----:B-1----:R-:W-:Y:S01]  /*25e00*/  PRMT R19, R14, 0x7610, R19 ;  /* 0x000076100e137816 */ /* 0x002fe20000000013 */
[----:B------:R-:W-:-:S06]  /*25e10*/  FMUL R14, R156, R2 ;  /* 0x000000029c0e7220 */ /* 0x000fcc0000400000 */
[----:B------:R1:W-:Y:S01]  /*25e20*/  @P6 STG.E.U16 desc[UR36][R4.64+0x3f2], R19 ;  /* 0x0003f21304006986 */ /* 0x0003e2000c101524 */
[----:B------:R-:W-:Y:S02]  /*25e30*/  ISETP.GT.AND P6, PT, R0, 0x8, P2 ;  /* 0x000000080000780c */ /* 0x000fe400017c4270 */
[----:B------:R-:W-:-:S04]  /*25e40*/  F2FP.F16.F32.PACK_AB R14, RZ, R14 ;  /* 0x0000000eff0e723e */ /* 0x000fc800000000ff */
[----:B0-----:R-:W-:-:S07]  /*25e50*/  PRMT R15, R14, 0x7610, R15 ;  /* 0x000076100e0f7816 */ /* 0x001fce000000000f */
[----:B-1----:R-:W-:Y:S02]  /*25e60*/  @P6 IMAD.MOV.U32 R4, RZ, RZ, R6 ;  /* 0x000000ffff046224 */ /* 0x002fe400078e0006 */
[----:B------:R-:W-:Y:S02]  /*25e70*/  @P6 IMAD.MOV.U32 R5, RZ, RZ, R7 ;  /* 0x000000ffff056224 */ /* 0x000fe400078e0007 */
[----:B------:R-:W-:-:S03]  /*25e80*/  FMUL R14, R155, R2 ;  /* 0x000000029b0e7220 */ /* 0x000fc60000400000 */
[----:B------:R0:W-:Y:S01]  /*25e90*/  @P6 STG.E.U16 desc[UR36][R4.64+0x3f0], R15 ;  /* 0x0003f00f04006986 */ /* 0x0001e2000c101524 */
[----:B------:R-:W-:Y:S02]  /*25ea0*/  ISETP.GT.AND P6, PT, R0, 0x8, P1 ;  /* 0x000000080000780c */ /* 0x000fe40000fc4270 */
[----:B------:R-:W-:Y:S01]  /*25eb0*/  F2FP.F16.F32.PACK_AB R14, RZ, R14 ;  /* 0x0000000eff0e723e */ /* 0x000fe200000000ff */
[----:B------:R-:W-:-:S10]  /*25ec0*/  FMUL R24, R24, R2 ;  /* 0x0000000218187220 */ /* 0x000fd40000400000 */
[----:B------:R0:W-:Y:S01]  /*25ed0*/  @P6 STG.E.U16 desc[UR36][R6.64+0x3f2], R14 ;  /* 0x0003f20e06006986 */ /* 0x0001e2000c101524 */
[----:B------:R-:W-:-:S04]  /*25ee0*/  ISETP.GT.AND P6, PT, R3, 0x100, PT ;  /* 0x000001000300780c */ /* 0x000fc80003fc4270 */
        /* <DEDUP_REMOVED lines=579> */
[C---:B------:R-:W-:Y:S02]  /*28320*/  ISETP.GT.AND P6, PT, R0.reuse, 0x80, P5 ;  /* 0x000000800000780c */ /* 0x040fe40002fc4270 */
[----:B------:R-:W-:Y:S02]  /*28330*/  F2FP.F16.F32.PACK_AB R140, RZ, R140 ;  /* 0x0000008cff8c723e */ /* 0x000fe400000000ff */
[----:B------:R-:W-:Y:S01]  /*28340*/  ISETP.GT.AND P5, PT, R0, 0x88, P5 ;  /* 0x000000880000780c */ /* 0x000fe20002fa4270 */
[-C--:B------:R-:W-:Y:S01]  /*28350*/  FMUL R141, R141, R2.reuse ;  /* 0x000000028d8d7220 */ /* 0x080fe20000400000 */
[-C--:B------:R-:W-:Y:S01]  /*28360*/  FMUL R142, R142, R2.reuse ;  /* 0x000000028e8e7220 */ /* 0x080fe20000400000 */
[----:B------:R-:W-:-:S06]  /*28370*/  FMUL R143, R143, R2 ;  /* 0x000000028f8f7220 */ /* 0x000fcc0000400000 */
[----:B------:R0:W-:Y:S01]  /*28380*/  @P6 STG.E.U16 desc[UR36][R8.64+0x3d0], R140 ;  /* 0x0003d08c08006986 */ /* 0x0001e2000c101524 */
[C---:B------:R-:W-:Y:S02]  /*28390*/  ISETP.GT.AND P6, PT, R0.reuse, 0x80, P4 ;  /* 0x000000800000780c */ /* 0x040fe400027c4270 */
[----:B------:R-:W-:Y:S02]  /*283a0*/  ISETP.GT.AND P4, PT, R0, 0x88, P4 ;  /* 0x000000880000780c */ /* 0x000fe40002784270 */
[----:B------:R-:W-:Y:S02]  /*283b0*/  F2FP.F16.F32.PACK_AB R141, RZ, R141 ;  /* 0x0000008dff8d723e */ /* 0x000fe400000000ff */
[----:B------:R-:W-:Y:S02]  /*283c0*/  F2FP.F16.F32.PACK_AB R142, RZ, R142 ;  /* 0x0000008eff8e723e */ /* 0x000fe400000000ff */
[----:B------:R-:W-:-:S05]  /*283d0*/  F2FP.F16.F32.PACK_AB R143, RZ, R143 ;  /* 0x0000008fff8f723e */ /* 0x000fca00000000ff */
[----:B------:R0:W-:Y:S04]  /*283e0*/  @P6 STG.E.U16 desc[UR36][R8.64+0x3d2], R141 ;  /* 0x0003d28d08006986 */ /* 0x0001e8000c101524 */
[----:B------:R0:W-:Y:S01]  /*283f0*/  @P5 STG.E.U16 desc[UR36][R10.64+0x3d0], R142 ;  /* 0x0003d08e0a005986 */ /* 0x0001e2000c101524 */
[----:B------:R-:W-:-:S03]  /*28400*/  ISETP.GT.AND P5, PT, R0, 0x80, P0 ;  /* 0x000000800000780c */ /* 0x000fc600007a4270 */
[----:B------:R0:W-:Y:S01]  /*28410*/  @P4 STG.E.U16 desc[UR36][R10.64+0x3d2], R143 ;  /* 0x0003d28f0a004986 */ /* 0x0001e2000c101524 */
[----:B------:R-:W-:Y:S01]  /*28420*/  ISETP.GT.AND P4, PT, R0, 0x80, P3 ;  /* 0x000000800000780c */ /* 0x000fe20001f84270 */
[-C--:B------:R-:W-:Y:S01]  /*28430*/  FMUL R144, R144, R2.reuse ;  /* 0x0000000290907220 */ /* 0x080fe20000400000 */
[----:B------:R-:W-:-:S04]  /*28440*/  FMUL R145, R145, R2 ;  /* 0x0000000291917220 */ /* 0x000fc80000400000 */
[----:B------:R-:W-:Y:S02]  /*28450*/  F2FP.F16.F32.PACK_AB R144, RZ, R144 ;  /* 0x00000090ff90723e */ /* 0x000fe400000000ff */
[----:B------:R-:W-:Y:S02]  /*28460*/  F2FP.F16.F32.PACK_AB R145, RZ, R145 ;  /* 0x00000091ff91723e */ /* 0x000fe400000000ff */
[C---:B------:R-:W-:Y:S01]  /*28470*/  ISETP.GT.AND P0, PT, R0.reuse, 0x88, P0 ;  /* 0x000000880000780c */ /* 0x040fe20000704270 */
[----:B------:R0:W-:Y:S01]  /*28480*/  @P5 STG.E.U16 desc[UR36][R8.64+0x3e0], R144 ;  /* 0x0003e09008005986 */ /* 0x0001e2000c101524 */
[C---:B------:R-:W-:Y:S02]  /*28490*/  ISETP.GT.AND P3, PT, R0.reuse, 0x88, P3 ;  /* 0x000000880000780c */ /* 0x040fe40001f64270 */
[C---:B------:R-:W-:Y:S01]  /*284a0*/  ISETP.GT.AND P5, PT, R0.reuse, 0x80, P2 ;  /* 0x000000800000780c */ /* 0x040fe200017a4270 */
[----:B------:R0:W-:Y:S01]  /*284b0*/  @P4 STG.E.U16 desc[UR36][R8.64+0x3e2], R145 ;  /* 0x0003e29108004986 */ /* 0x0001e2000c101524 */
[----:B------:R-:W-:Y:S01]  /*284c0*/  ISETP.GT.AND P4, PT, R0, 0x80, P1 ;  /* 0x000000800000780c */ /* 0x000fe20000f84270 */
[-C--:B------:R-:W-:Y:S01]  /*284d0*/  FMUL R146, R146, R2.reuse ;  /* 0x0000000292927220 */ /* 0x080fe20000400000 */
[C---:B------:R-:W-:Y:S01]  /*284e0*/  ISETP.GT.AND P2, PT, R0.reuse, 0x88, P2 ;  /* 0x000000880000780c */ /* 0x040fe20001744270 */
[-C--:B------:R-:W-:Y:S01]  /*284f0*/  FMUL R147, R147, R2.reuse ;  /* 0x0000000293937220 */ /* 0x080fe20000400000 */
[----:B------:R-:W-:Y:S01]  /*28500*/  ISETP.GT.AND P1, PT, R0, 0x88, P1 ;  /* 0x000000880000780c */ /* 0x000fe20000f24270 */
[-C--:B------:R-:W-:Y:S01]  /*28510*/  FMUL R148, R148, R2.reuse ;  /* 0x0000000294947220 */ /* 0x080fe20000400000 */
[-C--:B------:R-:W-:Y:S01]  /*28520*/  FMUL R149, R149, R2.reuse ;  /* 0x0000000295957220 */ /* 0x080fe20000400000 */
[-C--:B------:R-:W-:Y:S01]  /*28530*/  FMUL R150, R150, R2.reuse ;  /* 0x0000000296967220 */ /* 0x080fe20000400000 */
[----:B------:R-:W-:Y:S01]  /*28540*/  FMUL R151, R151, R2 ;  /* 0x0000000297977220 */ /* 0x000fe20000400000 */
[----:B------:R-:W-:-:S02]  /*28550*/  F2FP.F16.F32.PACK_AB R146, RZ, R146 ;  /* 0x00000092ff92723e */ /* 0x000fc400000000ff */
[----:B------:R-:W-:Y:S02]  /*28560*/  F2FP.F16.F32.PACK_AB R147, RZ, R147 ;  /* 0x00000093ff93723e */ /* 0x000fe400000000ff */
[----:B------:R-:W-:Y:S02]  /*28570*/  F2FP.F16.F32.PACK_AB R148, RZ, R148 ;  /* 0x00000094ff94723e */ /* 0x000fe400000000ff */
[----:B------:R-:W-:Y:S02]  /*28580*/  F2FP.F16.F32.PACK_AB R149, RZ, R149 ;  /* 0x00000095ff95723e */ /* 0x000fe400000000ff */
[----:B------:R-:W-:Y:S02]  /*28590*/  F2FP.F16.F32.PACK_AB R150, RZ, R150 ;  /* 0x00000096ff96723e */ /* 0x000fe400000000ff */
[----:B------:R-:W-:Y:S01]  /*285a0*/  F2FP.F16.F32.PACK_AB R151, RZ, R151 ;  /* 0x00000097ff97723e */ /* 0x000fe200000000ff */
[----:B------:R0:W-:Y:S04]  /*285b0*/  @P0 STG.E.U16 desc[UR36][R10.64+0x3e0], R146 ;  /* 0x0003e0920a000986 */ /* 0x0001e8000c101524 */
[----:B------:R0:W-:Y:S04]  /*285c0*/  @P3 STG.E.U16 desc[UR36][R10.64+0x3e2], R147 ;  /* 0x0003e2930a003986 */ /* 0x0001e8000c101524 */
[----:B------:R0:W-:Y:S04]  /*285d0*/  @P5 STG.E.U16 desc[UR36][R8.64+0x3f0], R148 ;  /* 0x0003f09408005986 */ /* 0x0001e8000c101524 */
[----:B------:R0:W-:Y:S04]  /*285e0*/  @P4 STG.E.U16 desc[UR36][R8.64+0x3f2], R149 ;  /* 0x0003f29508004986 */ /* 0x0001e8000c101524 */
[----:B------:R0:W-:Y:S04]  /*285f0*/  @P2 STG.E.U16 desc[UR36][R10.64+0x3f0], R150 ;  /* 0x0003f0960a002986 */ /* 0x0001e8000c101524 */
[----:B------:R0:W-:Y:S02]  /*28600*/  @P1 STG.E.U16 desc[UR36][R10.64+0x3f2], R151 ;  /* 0x0003f2970a001986 */ /* 0x0001e4000c101524 */
.L_x_1049:
[----:B------:R-:W-:Y:S05]  /*28610*/  BSYNC B0 ;  /* 0x0000000000007941 */ /* 0x000fea0003800000 */
.L_x_29:
[----:B0-----:R-:W2:Y:S04]  /*28620*/  LDL.LU R5, [R1+0x604] ;  /* 0x0006040001057983 */ /* 0x001ea80000300800 */
[----:B------:R-:W2:Y:S01]  /*28630*/  LDL.LU R4, [R1+0x608] ;  /* 0x0006080001047983 */ /* 0x000ea20000300800 */
[----:B------:R-:W-:Y:S01]  /*28640*/  ULDC UR4, c[0x0][0xc] ;  /* 0x0000030000047ab9 */ /* 0x000fe20000000800 */
[----:B------:R-:W-:Y:S01]  /*28650*/  ULDC UR5, c[0x0][0x10] ;  /* 0x0000040000057ab9 */ /* 0x000fe20000000800 */
[----:B------:R-:W2:Y:S01]  /*28660*/  LDC R3, c[0x0][0x14] ;  /* 0x00000500ff037b82 */ /* 0x000ea20000000800 */
[----:B------:R-:W-:Y:S01]  /*28670*/  UIMAD.WIDE.U32 UR4, UR4, UR5, URZ ;  /* 0x00000005040472a5 */ /* 0x000fe2000f8e003f */
[----:B------:R-:W-:Y:S01]  /*28680*/  PRMT R0, RZ, 0x7610, R0 ;  /* 0x00007610ff007816 */ /* 0x000fe20000000000 */
[----:B------:R-:W-:-:S02]  /*28690*/  IMAD.MOV.U32 R23, RZ, RZ, -0x1 ;  /* 0xffffffffff177424 */ /* 0x000fc400078e00ff */
[----:B-----5:R-:W-:Y:S02]  /*286a0*/  IMAD.MOV.U32 R19, RZ, RZ, -0x1 ;  /* 0xffffffffff137424 */ /* 0x020fe400078e00ff */
[----:B--2---:R-:W-:-:S04]  /*286b0*/  IMAD.WIDE.U32 R4, R3, UR4, R4 ;  /* 0x0000000403047c25 */ /* 0x004fc8000f8e0004 */
[----:B------:R-:W-:Y:S01]  /*286c0*/  IMAD R3, R3, UR5, RZ ;  /* 0x0000000503037c24 */ /* 0x000fe2000f8e02ff */
[----:B------:R-:W-:Y:S01]  /*286d0*/  ULDC.64 UR4, c[0x0][0x650] ;  /* 0x0001940000047ab9 */ /* 0x000fe20000000a00 */
[----:B------:R-:W-:Y:S01]  /*286e0*/  IMAD.MOV.U32 R25, RZ, RZ, R4 ;  /* 0x000000ffff197224 */ /* 0x000fe200078e0004 */
[----:B------:R-:W-:Y:S01]  /*286f0*/  ISETP.GE.U32.AND P0, PT, R4, UR4, PT ;  /* 0x0000000404007c0c */ /* 0x000fe2000bf06070 */
[----:B------:R-:W-:-:S05]  /*28700*/  IMAD.IADD R28, R5, 0x1, R3 ;  /* 0x00000001051c7824 */ /* 0x000fca00078e0203 */
[----:B------:R0:W-:Y:S01]  /*28710*/  STL [R1+0x604], R28 ;  /* 0x0006041c01007387 */ /* 0x0001e20000100800 */
[----:B------:R-:W-:-:S03]  /*28720*/  ISETP.GE.U32.AND.EX P0, PT, R28, UR5, PT, P0 ;  /* 0x000000051c007c0c */ /* 0x000fc6000bf06100 */
[----:B------:R0:W-:Y:S10]  /*28730*/  STL [R1+0x608], R25 ;  /* 0x0006081901007387 */ /* 0x0001f40000100800 */
[----:B0-----:R-:W-:Y:S05]  /*28740*/  @P0 BRA `(.L_x_1050) ;  /* 0x0000000400700947 */ /* 0x001fea0003800000 */
[----:B------:R-:W0:Y:S01]  /*28750*/  S2R R20, SR_CTAID.X ;  /* 0x0000000000147919 */ /* 0x000e220000002500 */
[----:B---3--:R-:W2:Y:S01]  /*28760*/  LDC.64 R10, c[0x0][0x628] ;  /* 0x00018a00ff0a7b82 */ /* 0x008ea20000000a00 */
[----:B------:R-:W-:Y:S01]  /*28770*/  ULDC UR4, c[0x0][0x150] ;  /* 0x0000540000047ab9 */ /* 0x000fe20000000800 */
[----:B------:R-:W-:Y:S01]  /*28780*/  IMAD.MOV.U32 R8, RZ, RZ, R25 ;  /* 0x000000ffff087224 */ /* 0x000fe200078e0019 */
[----:B------:R-:W3:Y:S01]  /*28790*/  S2R R22, SR_CTAID.Y ;  /* 0x0000000000167919 */ /* 0x000ee20000002600 */
[----:B------:R-:W-:-:S04]  /*287a0*/  IMAD.MOV.U32 R9, RZ, RZ, R28 ;  /* 0x000000ffff097224 */ /* 0x000fc800078e001c */
[----:B------:R-:W3:Y:S08]  /*287b0*/  LDC R23, c[0x0][0x144] ;  /* 0x00005100ff177b82 */ /* 0x000ef00000000800 */
[----:B-1--4-:R-:W1:Y:S08]  /*287c0*/  LDC R12, c[0x0][0x630] ;  /* 0x00018c00ff0c7b82 */ /* 0x012e700000000800 */
[----:B------:R-:W4:Y:S01]  /*287d0*/  LDC.64 R14, c[0x0][0x620] ;  /* 0x00018800ff0e7b82 */ /* 0x000f220000000a00 */
[----:B--2---:R-:W-:-:S04]  /*287e0*/  ISETP.NE.U32.AND P0, PT, R10, RZ, PT ;  /* 0x000000ff0a00720c */ /* 0x004fc80003f05070 */
[----:B------:R-:W-:Y:S02]  /*287f0*/  ISETP.NE.AND.EX P0, PT, R11, RZ, PT, P0 ;  /* 0x000000ff0b00720c */ /* 0x000fe40003f05300 */
[----:B0-----:R-:W-:-:S05]  /*28800*/  I2FP.F32.U32 R0, R20 ;  /* 0x0000001400007245 */ /* 0x001fca0000201000 */
[----:B------:R-:W-:-:S04]  /*28810*/  FMUL R0, R0, UR4 ;  /* 0x0000000400007c20 */ /* 0x000fc80008400000 */
[----:B------:R0:W2:Y:S02]  /*28820*/  F2I.U32.TRUNC.NTZ R21, R0 ;  /* 0x0000000000157305 */ /* 0x0000a4000020f000 */
[----:B-1-3--:R-:W-:Y:S05]  /*28830*/  @!P0 BRA `(.L_x_1051) ;  /* 0x0000000000288947 */ /* 0x00afea0003800000 */
[----:B0-----:R-:W0:Y:S02]  /*28840*/  LDC R0, c[0x0][0x634] ;  /* 0x00018d00ff007b82 */ /* 0x001e240000000800 */
        /* <DEDUP_REMOVED lines=9> */
.L_x_1051:
[-CC-:B------:R-:W-:Y:S01]  /*288e0*/  SHF.R.U64 R19, R8, R12.reuse, R9.reuse ;  /* 0x0000000c08137219 */ /* 0x180fe20000001209 */
[----:B------:R-:W1:Y:S01]  /*288f0*/  LDC.64 R26, c[0x0][0x640] ;  /* 0x00019000ff1a7b82 */ /* 0x000e620000000a00 */
[----:B0-----:R-:W-:Y:S01]  /*28900*/  SHF.R.U32.HI R0, RZ, R12, R9 ;  /* 0x0000000cff007219 */ /* 0x001fe20000011609 */
[----:B------:R-:W-:Y:S01]  /*28910*/  IMAD.MOV.U32 R4, RZ, RZ, R25 ;  /* 0x000000ffff047224 */ /* 0x000fe200078e0019 */
[----:B------:R-:W-:Y:S01]  /*28920*/  IADD3 R3, P0, RZ, -R19, RZ ;  /* 0x80000013ff037210 */ /* 0x000fe20007f1e0ff */
[----:B--2---:R-:W-:Y:S01]  /*28930*/  IMAD.MOV R21, RZ, RZ, -R21 ;  /* 0x000000ffff157224 */ /* 0x004fe200078e0a15 */
[----:B------:R-:W-:Y:S01]  /*28940*/  ULDC UR4, c[0x0][0x154] ;  /* 0x0000550000047ab9 */ /* 0x000fe20000000800 */
[----:B------:R-:W-:Y:S02]  /*28950*/  IMAD.MOV.U32 R7, RZ, RZ, 0x1 ;  /* 0x00000001ff077424 */ /* 0x000fe400078e00ff */
[----:B------:R-:W0:Y:S01]  /*28960*/  LDC R6, c[0x0][0x618] ;  /* 0x00018600ff067b82 */ /* 0x000e220000000800 */
[----:B------:R-:W-:-:S02]  /*28970*/  IMAD.X R5, RZ, RZ, ~R0, P0 ;  /* 0x000000ffff057224 */ /* 0x000fc400000e0e00 */
[----:B------:R-:W-:Y:S02]  /*28980*/  IMAD R21, R23, R21, R20 ;  /* 0x0000001517157224 */ /* 0x000fe400078e0214 */
[-C--:B----4-:R-:W-:Y:S02]  /*28990*/  IMAD R0, R5, R14.reuse, RZ ;  /* 0x0000000e05007224 */ /* 0x090fe400078e02ff */
[----:B------:R-:W-:Y:S01]  /*289a0*/  IMAD.MOV.U32 R5, RZ, RZ, R28 ;  /* 0x000000ffff057224 */ /* 0x000fe200078e001c */
[----:B------:R-:W2:Y:S01]  /*289b0*/  LDC R8, c[0x0][0x608] ;  /* 0x00018200ff087b82 */ /* 0x000ea20000000800 */
[----:B------:R-:W-:-:S04]  /*289c0*/  IMAD.WIDE.U32 R4, R3, R14, R4 ;  /* 0x0000000e03047225 */ /* 0x000fc800078e0004 */
[----:B------:R-:W-:-:S03]  /*289d0*/  IMAD R3, R3, R15, R0 ;  /* 0x0000000f03037224 */ /* 0x000fc600078e0200 */
[----:B------:R-:W3:Y:S01]  /*289e0*/  LDC R24, c[0x0][0x658] ;  /* 0x00019600ff187b82 */ /* 0x000ee20000000800 */
[----:B------:R-:W-:Y:S01]  /*289f0*/  I2FP.F32.U32 R0, R22 ;  /* 0x0000001600007245 */ /* 0x000fe20000201000 */
[----:B------:R-:W-:Y:S01]  /*28a00*/  IMAD.IADD R3, R5, 0x1, R3 ;  /* 0x0000000105037824 */ /* 0x000fe200078e0203 */
[----:B-1----:R-:W-:Y:S01]  /*28a10*/  ISETP.NE.U32.AND P0, PT, R26, RZ, PT ;  /* 0x000000ff1a00720c */ /* 0x002fe20003f05070 */
[----:B------:R-:W-:Y:S02]  /*28a20*/  IMAD.MOV.U32 R5, RZ, RZ, -0x1 ;  /* 0xffffffffff057424 */ /* 0x000fe400078e00ff */
[----:B------:R-:W-:Y:S02]  /*28a30*/  FMUL R0, R0, UR4 ;  /* 0x0000000400007c20 */ /* 0x000fe40008400000 */
[----:B------:R-:W1:Y:S01]  /*28a40*/  LDC R15, c[0x0][0x148] ;  /* 0x00005200ff0f7b82 */ /* 0x000e620000000800 */
[----:B0-----:R-:W-:Y:S01]  /*28a50*/  SHF.R.U64 R12, R4, R6, R3 ;  /* 0x00000006040c7219 */ /* 0x001fe20000001203 */
[----:B------:R0:W4:Y:S01]  /*28a60*/  F2I.U32.TRUNC.NTZ R13, R0 ;  /* 0x00000000000d7305 */ /* 0x000122000020f000 */
[----:B------:R-:W-:-:S02]  /*28a70*/  ISETP.NE.AND.EX P0, PT, R27, RZ, PT, P0 ;  /* 0x000000ff1b00720c */ /* 0x000fc40003f05300 */
[----:B------:R-:W-:-:S03]  /*28a80*/  SHF.R.U32.HI R3, RZ, R6, R3 ;  /* 0x00000006ff037219 */ /* 0x000fc60000011603 */
[----:B------:R-:W0:Y:S01]  /*28a90*/  LDC R20, c[0x0][0x600] ;  /* 0x00018000ff147b82 */ /* 0x000e220000000800 */
[-CC-:B--2---:R-:W-:Y:S02]  /*28aa0*/  SHF.R.U64 R10, R12, R8.reuse, R3.reuse ;  /* 0x000000080c0a7219 */ /* 0x184fe40000001203 */
[----:B------:R-:W-:-:S05]  /*28ab0*/  SHF.R.U32.HI R3, RZ, R8, R3 ;  /* 0x00000008ff037219 */ /* 0x000fca0000011603 */
[----:B------:R-:W2:Y:S01]  /*28ac0*/  LDC R25, c[0x0][0x648] ;  /* 0x00019200ff197b82 */ /* 0x000ea20000000800 */
[-C--:B---3--:R-:W-:Y:S02]  /*28ad0*/  SHF.L.U32 R4, R5, R24.reuse, RZ ;  /* 0x0000001805047219 */ /* 0x088fe400000006ff */
[--C-:B------:R-:W-:Y:S02]  /*28ae0*/  SHF.R.U64 R14, R10, R24, R3.reuse ;  /* 0x000000180a0e7219 */ /* 0x100fe40000001203 */
[----:B------:R-:W-:Y:S02]  /*28af0*/  LOP3.LUT R23, RZ, R4, RZ, 0x33, !PT ;  /* 0x00000004ff177212 */ /* 0x000fe400078e33ff */
[-C--:B------:R-:W-:Y:S01]  /*28b00*/  SHF.R.U32.HI R5, RZ, R24.reuse, R3 ;  /* 0x00000018ff057219 */ /* 0x080fe20000011603 */
[----:B------:R-:W3:Y:S01]  /*28b10*/  LDC R28, c[0x0][0x638] ;  /* 0x00018e00ff1c7b82 */ /* 0x000ee20000000800 */
[----:B------:R-:W-:Y:S01]  /*28b20*/  SHF.L.U32 R170, R7, R24, RZ ;  /* 0x0000001807aa7219 */ /* 0x000fe200000006ff */
[----:B------:R-:W-:-:S06]  /*28b30*/  IMAD.MOV.U32 R4, RZ, RZ, R14 ;  /* 0x000000ffff047224 */ /* 0x000fcc00078e000e */
[----:B------:R-:W0:Y:S01]  /*28b40*/  LDC R29, c[0x0][0x610] ;  /* 0x00018400ff1d7b82 */ /* 0x000e220000000800 */
[----:B----4-:R-:W-:Y:S05]  /*28b50*/  @!P0 BRA `(.L_x_1052) ;  /* 0x0000000000288947 */ /* 0x010fea0003800000 */
[----:B------:R-:W4:Y:S02]  /*28b60*/  LDC R3, c[0x0][0x64c] ;  /* 0x00019300ff037b82 */ /* 0x000f240000000800 */
[----:B----4-:R-:W-:-:S05]  /*28b70*/  IADD3 R3, P0, R14, R3, RZ ;  /* 0x000000030e037210 */ /* 0x010fca0007f1e0ff */
        /* <DEDUP_REMOVED lines=8> */
.L_x_1052:
[----:B------:R-:W4:Y:S01]  /*28c00*/  LDC R3, c[0x0][0x65c] ;  /* 0x00019700ff037b82 */ /* 0x000f220000000800 */
[----:B0-2---:R-:W-:Y:S01]  /*28c10*/  SHF.R.U64 R0, R4, R25, R5 ;  /* 0x0000001904007219 */ /* 0x005fe20000001205 */
[----:B------:R-:W-:Y:S01]  /*28c20*/  VIADD R7, R20, 0xffffffff ;  /* 0xffffffff14077836 */ /* 0x000fe20000000000 */
[----:B------:R-:W-:Y:S01]  /*28c30*/  LOP3.LUT R5, R10, R23, RZ, 0xc0, !PT ;  /* 0x000000170a057212 */ /* 0x000fe200078ec0ff */
[----:B------:R-:W-:Y:S02]  /*28c40*/  IMAD.MOV R13, RZ, RZ, -R13 ;  /* 0x000000ffff0d7224 */ /* 0x000fe400078e0a0d */
[----:B------:R-:W-:Y:S02]  /*28c50*/  IMAD.MOV.U32 R4, RZ, RZ, 0x1 ;  /* 0x00000001ff047424 */ /* 0x000fe400078e00ff */
[----:B------:R-:W-:Y:S01]  /*28c60*/  IMAD R170, R170, R0, R5 ;  /* 0x00000000aaaa7224 */ /* 0x000fe200078e0205 */
[----:B------:R-:W-:Y:S02]  /*28c70*/  LOP3.LUT R5, R12, R7, RZ, 0xc0, !PT ;  /* 0x000000070c057212 */ /* 0x000fe400078ec0ff */
[----:B----4-:R-:W-:Y:S01]  /*28c80*/  ISETP.NE.AND P0, PT, R3, 0x1, PT ;  /* 0x000000010300780c */ /* 0x010fe20003f05270 */
[----:B------:R-:W-:-:S04]  /*28c90*/  IMAD.MOV R3, RZ, RZ, -R0 ;  /* 0x000000ffff037224 */ /* 0x000fc800078e0a00 */
[----:B---3--:R-:W-:-:S04]  /*28ca0*/  IMAD R0, R3, R28, R14 ;  /* 0x0000001c03007224 */ /* 0x008fc800078e020e */
[----:B------:R-:W-:Y:S01]  /*28cb0*/  IMAD R3, R0, R20, R5 ;  /* 0x0000001400037224 */ /* 0x000fe200078e0205 */
[----:B------:R-:W-:-:S03]  /*28cc0*/  PRMT R0, R4, 0x7610, R0 ;  /* 0x0000761004007816 */ /* 0x000fc60000000000 */
[----:B-1----:R-:W-:-:S04]  /*28cd0*/  @P0 IMAD R21, R15, R13, R22 ;  /* 0x0000000d0f150224 */ /* 0x002fc800078e0216 */
[----:B------:R-:W-:-:S05]  /*28ce0*/  IMAD R170, R170, R29, R21 ;  /* 0x0000001daaaa7224 */ /* 0x000fca00078e0215 */
[----:B------:R-:W-:Y:S02]  /*28cf0*/  SEL R23, R3, R170, !P0 ;  /* 0x000000aa03177207 */ /* 0x000fe40004000000 */
[----:B------:R-:W-:-:S07]  /*28d00*/  SEL R170, R170, R3, !P0 ;  /* 0x00000003aaaa7207 */ /* 0x000fce0004000000 */
.L_x_1050:
[----:B------:R-:W-:Y:S01]  /*28d10*/  LOP3.LUT P0, RZ, R0, 0xff, RZ, 0xc0, !PT ;  /* 0x000000ff00ff7812 */ /* 0x000fe2000780c0ff */
[----:B------:R-:W-:-:S12]  /*28d20*/  IMAD.MOV.U32 R22, RZ, RZ, R170 ;  /* 0x000000ffff167224 */ /* 0x000fd800078e00aa */
[----:B------:R-:W-:Y:S05]  /*28d30*/  @P0 BRA `(.L_x_1053) ;  /* 0xfffffd8000dc0947 */ /* 0x000fea000383ffff */
[----:B------:R-:W-:Y:S05]  /*28d40*/  EXIT ;  /* 0x000000000000794d */ /* 0x000fea0003800000 */
.L_x_4:
[----:B------:R-:W2:Y:S01]  /*28d50*/  LDL R19, [R1+0x608] ;  /* 0x0006080001137983 */ /* 0x000ea20000100800 */
[----:B0-----:R-:W-:-:S03]  /*28d60*/  ULDC.64 UR4, c[0x0][0x650] ;  /* 0x0001940000047ab9 */ /* 0x001fc60000000a00 */
[----:B------:R-:W3:Y:S01]  /*28d70*/  LDL R20, [R1+0x604] ;  /* 0x0006040001147983 */ /* 0x000ee20000100800 */
[----:B------:R-:W-:Y:S01]  /*28d80*/  PRMT R7, RZ, 0x7610, R7 ;  /* 0x00007610ff077816 */ /* 0x000fe20000000007 */
[----:B------:R-:W-:Y:S02]  /*28d90*/  IMAD.MOV.U32 R2, RZ, RZ, -0x1 ;  /* 0xffffffffff027424 */ /* 0x000fe400078e00ff */
[----:B------:R-:W-:Y:S02]  /*28da0*/  IMAD.MOV.U32 R3, RZ, RZ, -0x1 ;  /* 0xffffffffff037424 */ /* 0x000fe400078e00ff */
[----:B------:R-:W-:Y:S01]  /*28db0*/  IMAD.MOV.U32 R11, RZ, RZ, -0x1 ;  /* 0xffffffffff0b7424 */ /* 0x000fe200078e00ff */
[----:B--2---:R-:W-:-:S04]  /*28dc0*/  ISETP.GE.U32.AND P0, PT, R19, UR4, PT ;  /* 0x0000000413007c0c */ /* 0x004fc8000bf06070 */
[----:B---3--:R-:W-:-:S13]  /*28dd0*/  ISETP.GE.U32.AND.EX P0, PT, R20, UR5, PT, P0 ;  /* 0x0000000514007c0c */ /* 0x008fda000bf06100 */
        /* <DEDUP_REMOVED lines=19> */
.L_x_1055:
[--C-:B------:R-:W-:Y:S01]  /*28f10*/  SHF.R.U64 R12, R10, R14, R11.reuse ;  /* 0x0000000e0a0c7219 */ /* 0x100fe2000000120b */
[----:B------:R-:W-:Y:S01]  /*28f20*/  IMAD.MOV.U32 R3, RZ, RZ, R20 ;  /* 0x000000ffff037224 */ /* 0x000fe200078e0014 */
[----:B------:R-:W-:Y:S01]  /*28f30*/  I2FP.F32.U32 R8, R4 ;  /* 0x0000000400087245 */ /* 0x000fe20000201000 */
[----:B------:R-:W0:Y:S01]  /*28f40*/  LDC R18, c[0x0][0x618] ;  /* 0x00018600ff127b82 */ /* 0x000e220000000800 */
[----:B------:R-:W-:Y:S01]  /*28f50*/  SHF.R.U32.HI R2, RZ, R14, R11 ;  /* 0x0000000eff027219 */ /* 0x000fe2000001160b */
[----:B------:R-:W-:Y:S01]  /*28f60*/  ULDC UR4, c[0x0][0x150] ;  /* 0x0000540000047ab9 */ /* 0x000fe20000000800 */
[----:B------:R-:W-:Y:S01]  /*28f70*/  IADD3 R5, P0, RZ, -R12, RZ ;  /* 0x8000000cff057210 */ /* 0x000fe20007f1e0ff */
[----:B------:R-:W-:Y:S01]  /*28f80*/  FMUL R9, R8, UR4 ;  /* 0x0000000408097c20 */ /* 0x000fe20008400000 */
[----:B------:R-:W-:-:S03]  /*28f90*/  ULDC UR4, c[0x0][0x154] ;  /* 0x0000550000047ab9 */ /* 0x000fc60000000800 */
[----:B------:R-:W1:Y:S01]  /*28fa0*/  LDC.64 R20, c[0x0][0x640] ;  /* 0x00019000ff147b82 */ /* 0x000e620000000a00 */
[----:B------:R-:W-:Y:S01]  /*28fb0*/  IMAD.X R7, RZ, RZ, ~R2, P0 ;  /* 0x000000ffff077224 */ /* 0x000fe200000e0e02 */
[----:B------:R-:W2:Y:S01]  /*28fc0*/  F2I.U32.TRUNC.NTZ R9, R9 ;  /* 0x0000000900097305 */ /* 0x000ea2000020f000 */
[----:B------:R-:W-:Y:S02]  /*28fd0*/  IMAD.MOV.U32 R2, RZ, RZ, R19 ;  /* 0x000000ffff027224 */ /* 0x000fe400078e0013 */
[-C--:B------:R-:W-:Y:S02]  /*28fe0*/  IMAD R8, R7, R16.reuse, RZ ;  /* 0x0000001007087224 */ /* 0x080fe400078e02ff */
[C---:B------:R-:W-:Y:S01]  /*28ff0*/  IMAD.WIDE.U32 R2, R5.reuse, R16, R2 ;  /* 0x0000001005027225 */ /* 0x040fe200078e0002 */
[----:B------:R-:W3:Y:S03]  /*29000*/  LDC R11, c[0x0][0x144] ;  /* 0x00005100ff0b7b82 */ /* 0x000ee60000000800 */
[----:B------:R-:W-:-:S02]  /*29010*/  IMAD R5, R5, R17, R8 ;  /* 0x0000001105057224 */ /* 0x000fc400078e0208 */
[----:B------:R-:W-:Y:S02]  /*29020*/  IMAD.MOV.U32 R8, RZ, RZ, -0x1 ;  /* 0xffffffffff087424 */ /* 0x000fe400078e00ff */
[----:B------:R-:W-:Y:S01]  /*29030*/  IMAD.IADD R3, R3, 0x1, R5 ;  /* 0x0000000103037824 */ /* 0x000fe200078e0205 */
[----:B------:R-:W4:Y:S01]  /*29040*/  LDC R14, c[0x0][0x608] ;  /* 0x00018200ff0e7b82 */ /* 0x000f220000000800 */
[----:B------:R-:W-:-:S03]  /*29050*/  I2FP.F32.U32 R5, R6 ;  /* 0x0000000600057245 */ /* 0x000fc60000201000 */
[-C--:B0-----:R-:W-:Y:S01]  /*29060*/  SHF.R.U64 R10, R2, R18.reuse, R3 ;  /* 0x00000012020a7219 */ /* 0x081fe20000001203 */
[----:B--2---:R-:W-:Y:S01]  /*29070*/  IMAD.MOV R2, RZ, RZ, -R9 ;  /* 0x000000ffff027224 */ /* 0x004fe200078e0a09 */
[----:B------:R-:W-:Y:S01]  /*29080*/  SHF.R.U32.HI R3, RZ, R18, R3 ;  /* 0x00000012ff037219 */ /* 0x000fe20000011603 */
[----:B------:R-:W-:Y:S01]  /*29090*/  FMUL R5, R5, UR4 ;  /* 0x0000000405057c20 */ /* 0x000fe20008400000 */
[----:B------:R-:W0:Y:S01]  /*290a0*/  LDC R7, c[0x0][0x658] ;  /* 0x00019600ff077b82 */ /* 0x000e220000000800 */
[----:B-1----:R-:W-:-:S04]  /*290b0*/  ISETP.NE.U32.AND P0, PT, R20, RZ, PT ;  /* 0x000000ff1400720c */ /* 0x002fc80003f05070 */
[----:B------:R-:W-:-:S03]  /*290c0*/  ISETP.NE.AND.EX P0, PT, R21, RZ, PT, P0 ;  /* 0x000000ff1500720c */ /* 0x000fc60003f05300 */
[----:B------:R-:W1:Y:S01]  /*290d0*/  LDC R17, c[0x0][0x148] ;  /* 0x00005200ff117b82 */ /* 0x000e620000000800 */
[----:B---3--:R-:W-:Y:S02]  /*290e0*/  IMAD R19, R11, R2, R4 ;  /* 0x000000020b137224 */ /* 0x008fe400078e0204 */
[----:B------:R-:W-:-:S05]  /*290f0*/  IMAD.MOV.U32 R4, RZ, RZ, 0x1 ;  /* 0x00000001ff047424 */ /* 0x000fca00078e00ff */
[----:B------:R-:W2:Y:S01]  /*29100*/  LDC R16, c[0x0][0x600] ;  /* 0x00018000ff107b82 */ /* 0x000ea20000000800 */
[-CC-:B----4-:R-:W-:Y:S02]  /*29110*/  SHF.R.U64 R13, R10, R14.reuse, R3.reuse ;  /* 0x0000000e0a0d7219 */ /* 0x190fe40000001203 */
[----:B------:R-:W-:Y:S02]  /*29120*/  SHF.R.U32.HI R2, RZ, R14, R3 ;  /* 0x0000000eff027219 */ /* 0x000fe40000011603 */
[----:B------:R3:W4:Y:S03]  /*29130*/  F2I.U32.TRUNC.NTZ R14, R5 ;  /* 0x00000005000e7305 */ /* 0x000726000020f000 */
[----:B------:R-:W1:Y:S01]  /*29140*/  LDC R22, c[0x0][0x648] ;  /* 0x00019200ff167b82 */ /* 0x000e620000000800 */
[-C--:B0-----:R-:W-:Y:S02]  /*29150*/  SHF.R.U64 R15, R13, R7.reuse, R2 ;  /* 0x000000070d0f7219 */ /* 0x081fe40000001202 */
[----:B------:R-:W-:-:S02]  /*29160*/  SHF.L.U32 R8, R8, R7, RZ ;  /* 0x0000000708087219 */ /* 0x000fc400000006ff */
[-C--:B------:R-:W-:Y:S01]  /*29170*/  SHF.R.U32.HI R3, RZ, R7.reuse, R2 ;  /* 0x00000007ff037219 */ /* 0x080fe20000011602 */
[----:B------:R-:W-:Y:S01]  /*29180*/  IMAD.MOV.U32 R2, RZ, RZ, R15 ;  /* 0x000000ffff027224 */ /* 0x000fe200078e000f */
[----:B------:R-:W-:Y:S01]  /*29190*/  SHF.L.U32 R18, R4, R7, RZ ;  /* 0x0000000704127219 */ /* 0x000fe200000006ff */
[----:B------:R-:W0:Y:S01]  /*291a0*/  LDC R23, c[0x0][0x638] ;  /* 0x00018e00ff177b82 */ /* 0x000e220000000800 */
[----:B------:R-:W-:-:S07]  /*291b0*/  LOP3.LUT R24, RZ, R8, RZ, 0x33, !PT ;  /* 0x00000008ff187212 */ /* 0x000fce00078e33ff */
[----:B------:R-:W0:Y:S01]  /*291c0*/  LDC R25, c[0x0][0x610] ;  /* 0x00018400ff197b82 */ /* 0x000e220000000800 */
[----:B---34-:R-:W-:Y:S05]  /*291d0*/  @!P0 BRA `(.L_x_1056) ;  /* 0x0000000000288947 */ /* 0x018fea0003800000 */
        /* <DEDUP_REMOVED lines=10> */
.L_x_1056:
[----:B------:R-:W3:Y:S01]  /*29280*/  LDC R4, c[0x0][0x65c] ;  /* 0x00019700ff047b82 */ /* 0x000ee20000000800 */
[----:B-1----:R-:W-:Y:S01]  /*29290*/  SHF.R.U64 R3, R2, R22, R3 ;  /* 0x0000001602037219 */ /* 0x002fe20000001203 */
[----:B--2---:R-:W-:Y:S01]  /*292a0*/  VIADD R5, R16, 0xffffffff ;  /* 0xffffffff10057836 */ /* 0x004fe20000000000 */
[----:B------:R-:W-:Y:S01]  /*292b0*/  LOP3.LUT R2, R13, R24, RZ, 0xc0, !PT ;  /* 0x000000180d027212 */ /* 0x000fe200078ec0ff */
[----:B------:R-:W-:Y:S02]  /*292c0*/  IMAD.MOV R14, RZ, RZ, -R14 ;  /* 0x000000ffff0e7224 */ /* 0x000fe400078e0a0e */
[----:B------:R-:W-:Y:S01]  /*292d0*/  IMAD.MOV.U32 R7, RZ, RZ, 0x1 ;  /* 0x00000001ff077424 */ /* 0x000fe200078e00ff */
[----:B------:R-:W-:Y:S01]  /*292e0*/  LOP3.LUT R10, R10, R5, RZ, 0xc0, !PT ;  /* 0x000000050a0a7212 */ /* 0x000fe200078ec0ff */
[----:B------:R-:W-:Y:S02]  /*292f0*/  IMAD R2, R18, R3, R2 ;  /* 0x0000000312027224 */ /* 0x000fe400078e0202 */
[----:B------:R-:W-:Y:S01]  /*29300*/  IMAD.MOV.U32 R11, RZ, RZ, R12 ;  /* 0x000000ffff0b7224 */ /* 0x000fe200078e000c */
[----:B---3--:R-:W-:Y:S01]  /*29310*/  ISETP.NE.AND P0, PT, R4, 0x1, PT ;  /* 0x000000010400780c */ /* 0x008fe20003f05270 */
[----:B------:R-:W-:-:S04]  /*29320*/  IMAD.MOV R4, RZ, RZ, -R3 ;  /* 0x000000ffff047224 */ /* 0x000fc800078e0a03 */
[----:B0-----:R-:W-:-:S04]  /*29330*/  IMAD R3, R4, R23, R15 ;  /* 0x0000001704037224 */ /* 0x001fc800078e020f */
[----:B------:R-:W-:-:S04]  /*29340*/  IMAD R5, R3, R16, R10 ;  /* 0x0000001003057224 */ /* 0x000fc800078e020a */
[----:B------:R-:W-:-:S04]  /*29350*/  @P0 IMAD R19, R17, R14, R6 ;  /* 0x0000000e11130224 */ /* 0x000fc800078e0206 */
[----:B------:R-:W-:-:S05]  /*29360*/  IMAD R2, R2, R25, R19 ;  /* 0x0000001902027224 */ /* 0x000fca00078e0213 */
[----:B------:R-:W-:Y:S02]  /*29370*/  SEL R3, R5, R2, !P0 ;  /* 0x0000000205037207 */ /* 0x000fe40004000000 */
[----:B------:R-:W-:-:S07]  /*29380*/  SEL R2, R2, R5, !P0 ;  /* 0x0000000502027207 */ /* 0x000fce0004000000 */
.L_x_1054:
[----:B------:R-:W-:-:S08]  /*29390*/  NOP ;  /* 0x0000000000007918 */ /* 0x000fd00000000000 */
[----:B------:R-:W0:-:S00]  /*293a0*/  USETMAXREG.DEALLOC.CTAPOOL 0x18 ;  /* 0x00000018000079c8 */ /* 0x000e0000080e0500 */
[----:B0-----:R-:W-:-:S13]  /*293b0*/  ISETP.NE.AND P0, PT, R0, RZ, PT ;  /* 0x000000ff0000720c */ /* 0x001fda0003f05270 */
[----:B------:R-:W-:Y:S05]  /*293c0*/  @P0 EXIT ;  /* 0x000000000000094d */ /* 0x000fea0003800000 */
[----:B------:R-:W-:Y:S01]  /*293d0*/  LOP3.LUT P0, RZ, R7, 0xff, RZ, 0xc0, !PT ;  /* 0x000000ff07ff7812 */ /* 0x000fe2000780c0ff */
[----:B------:R-:W-:Y:S02]  /*293e0*/  IMAD.MOV.U32 R0, RZ, RZ, 0x1 ;  /* 0x00000001ff007424 */ /* 0x000fe400078e00ff */
[----:B------:R-:W-:-:S10]  /*293f0*/  IMAD.MOV.U32 R8, RZ, RZ, RZ ;  /* 0x000000ffff087224 */ /* 0x000fd400078e00ff */
[----:B------:R-:W-:Y:S05]  /*29400*/  @!P0 BRA `(.L_x_1057) ;  /* 0x0000000c00548947 */ /* 0x000fea0003800000 */
[----:B------:R-:W2:Y:S01]  /*29410*/  LDL R4, [R1+0x600] ;  /* 0x0006000001047983 */ /* 0x000ea20000100800 */
[----:B------:R-:W0:Y:S01]  /*29420*/  LDC R0, c[0x0][0x28c] ;  /* 0x0000a300ff007b82 */ /* 0x000e220000000800 */
[----:B------:R-:W-:Y:S01]  /*29430*/  ULDC UR5, c[0x0][0x600] ;  /* 0x0001800000057ab9 */ /* 0x000fe20000000800 */
[----:B------:R-:W1:Y:S01]  /*29440*/  S2R R5, SR_TID.X ;  /* 0x0000000000057919 */ /* 0x000e620000002100 */
[----:B------:R-:W-:Y:S01]  /*29450*/  ULDC UR4, c[0x0][0xc] ;  /* 0x0000030000047ab9 */ /* 0x000fe20000000800 */
[----:B------:R-:W-:Y:S01]  /*29460*/  UIADD3 UR16, UR5, -0x1, URZ ;  /* 0xffffffff05107890 */ /* 0x000fe2000fffe03f */
[----:B------:R-:W-:Y:S02]  /*29470*/  ULDC UR6, c[0x0][0x658] ;  /* 0x0001960000067ab9 */ /* 0x000fe40000000800 */
[----:B------:R-:W-:Y:S01]  /*29480*/  ULDC UR5, c[0x0][0x10] ;  /* 0x0000040000057ab9 */ /* 0x000fe20000000800 */
[----:B------:R-:W-:Y:S01]  /*29490*/  UMOV UR7, 0xffffffff ;  /* 0xffffffff00077882 */ /* 0x000fe20000000000 */
[----:B------:R-:W-:Y:S01]  /*294a0*/  UMOV UR8, 0x1 ;  /* 0x0000000100087882 */ /* 0x000fe20000000000 */
[----:B------:R-:W-:Y:S01]  /*294b0*/  UIMAD.WIDE.U32 UR4, UR4, UR5, URZ ;  /* 0x00000005040472a5 */ /* 0x000fe2000f8e003f */
[----:B0-----:R-:W-:Y:S01]  /*294c0*/  VIADD R0, R0, 0xf ;  /* 0x0000000f00007836 */ /* 0x001fe20000000000 */
[----:B------:R-:W-:Y:S01]  /*294d0*/  USHF.L.U32 UR7, UR7, UR6, URZ ;  /* 0x0000000607077299 */ /* 0x000fe2000800063f */
[----:B-1----:R-:W-:-:S02]  /*294e0*/  LOP3.LUT P2, RZ, R5, 0x7f, RZ, 0xc0, !PT ;  /* 0x0000007f05ff7812 */ /* 0x002fc4000784c0ff */
[----:B------:R-:W-:Y:S02]  /*294f0*/  LOP3.LUT P0, RZ, R5, 0x1f, RZ, 0xc0, !PT ;  /* 0x0000001f05ff7812 */ /* 0x000fe4000780c0ff */
[----:B------:R-:W-:-:S04]  /*29500*/  SHF.R.S32.HI R5, RZ, 0x1f, R0 ;  /* 0x0000001fff057819 */ /* 0x000fc80000011400 */
[----:B------:R-:W-:Y:S01]  /*29510*/  LEA.HI R5, R5, R0, RZ, 0x4 ;  /* 0x0000000005057211 */ /* 0x000fe200078f20ff */
[----:B------:R-:W-:-:S03]  /*29520*/  USHF.L.U32 UR18, UR8, UR6, URZ ;  /* 0x0000000608127299 */ /* 0x000fc6000800063f */
[----:B------:R-:W-:Y:S01]  /*29530*/  SHF.R.S32.HI R6, RZ, 0x4, R5 ;  /* 0x00000004ff067819 */ /* 0x000fe20000011405 */
[----:B------:R-:W-:Y:S01]  /*29540*/  ULDC UR6, c[0x0][0x14] ;  /* 0x0000050000067ab9 */ /* 0x000fe20000000800 */
[----:B------:R-:W-:Y:S01]  /*29550*/  BSSY B0, `(.L_x_1057) ;  /* 0x00000c0000007945 */ /* 0x000fe20003800000 */
[----:B------:R-:W-:Y:S01]  /*29560*/  UIMAD.WIDE.U32 UR20, UR4, UR6, URZ ;  /* 0x00000006041472a5 */ /* 0x000fe2000f8e003f */
[----:B------:R-:W-:Y:S01]  /*29570*/  IMAD.MOV.U32 R10, RZ, RZ, 0x1 ;  /* 0x00000001ff0a7424 */ /* 0x000fe200078e00ff */
[----:B------:R-:W-:Y:S01]  /*29580*/  UIMAD UR13, UR5, UR6, URZ ;  /* 0x00000006050d72a4 */ /* 0x000fe2000f8e023f */
[----:B------:R-:W-:Y:S01]  /*29590*/  PLOP3.LUT P0, PT, P0, P2, PT, 0x8a, 0x0 ;  /* 0x000000000000781c */ /* 0x000fe20000705172 */
[----:B------:R-:W-:Y:S02]  /*295a0*/  IMAD.MOV.U32 R0, RZ, RZ, 0x1 ;  /* 0x00000001ff007424 */ /* 0x000fe400078e00ff */
[----:B------:R-:W-:Y:S02]  /*295b0*/  IMAD.MOV.U32 R8, RZ, RZ, RZ ;  /* 0x000000ffff087224 */ /* 0x000fe400078e00ff */
[----:B------:R-:W-:Y:S01]  /*295c0*/  VIADD R16, R6, 0x1 ;  /* 0x0000000106107836 */ /* 0x000fe20000000000 */
[----:B------:R-:W-:-:S02]  /*295d0*/  ULOP3.LUT UR17, URZ, UR7, URZ, 0x33, !UPT ;  /* 0x000000073f117292 */ /* 0x000fc4000f8e333f */
[----:B------:R-:W-:Y:S01]  /*295e0*/  UIADD3 UR13, UR21, UR13, URZ ;  /* 0x0000000d150d7290 */ /* 0x000fe2000fffe03f */
[----:B------:R-:W-:Y:S01]  /*295f0*/  ULDC.64 UR22, c[0x0][0x198] ;  /* 0x0000660000167ab9 */ /* 0x000fe20000000a00 */
[----:B--2---:R-:W-:-:S10]  /*29600*/  LOP3.LUT R7, R4, 0x2, RZ, 0xfc, !PT ;  /* 0x0000000204077812 */ /* 0x004fd400078efcff */
.L_x_1069:
[----:B------:R-:W-:-:S03]  /*29610*/  UMOV UR4, 0xffffffff ;  /* 0xffffffff00047882 */ /* 0x000fc60000000000 */
[----:B------:R-:W-:Y:S05]  /*29620*/  BRA.DIV UR4, `(.L_x_1058) ;  /* 0x0000001204947947 */ /* 0x000fea000b800000 */
[----:B------:R-:W-:-:S13]  /*29630*/  ELECT P6, URZ, PT ;  /* 0x00000000003f782f */ /* 0x000fda00038c0000 */
.L_x_1086:
[----:B------:R-:W0:Y:S01]  /*29640*/  LDC R4, c[0x0][0x28c] ;  /* 0x0000a300ff047b82 */ /* 0x000e220000000800 */
[----:B------:R-:W-:Y:S01]  /*29650*/  BSSY B1, `(.L_x_1059) ;  /* 0x0000037000017945 */ /* 0x000fe20003800000 */
[----:B0-----:R-:W-:-:S13]  /*29660*/  ISETP.LT.OR P6, PT, R4, 0x1, !P6 ;  /* 0x000000010400780c */ /* 0x001fda00077c1670 */
[----:B------:R-:W-:Y:S05]  /*29670*/  @P6 BRA `(.L_x_1060) ;  /* 0x0000000000d06947 */ /* 0x000fea0003800000 */
[----:B------:R-:W-:Y:S02]  /*29680*/  IMAD.SHL.U32 R3, R3, 0x200, RZ ;  /* 0x0000020003037824 */ /* 0x000fe400078e00ff */
[----:B------:R-:W-:Y:S02]  /*29690*/  IMAD R2, R2, 0xc0, RZ ;  /* 0x000000c002027824 */ /* 0x000fe400078e02ff */
[----:B------:R-:W-:Y:S02]  /*296a0*/  IMAD.MOV.U32 R14, RZ, RZ, RZ ;  /* 0x000000ffff0e7224 */ /* 0x000fe400078e00ff */
[----:B------:R-:W-:Y:S02]  /*296b0*/  IMAD.MOV.U32 R4, RZ, RZ, R16 ;  /* 0x000000ffff047224 */ /* 0x000fe400078e0010 */
[----:B------:R-:W-:Y:S02]  /*296c0*/  IMAD.MOV.U32 R5, RZ, RZ, R0 ;  /* 0x000000ffff057224 */ /* 0x000fe400078e0000 */
[----:B------:R-:W-:-:S07]  /*296d0*/  IMAD.MOV.U32 R9, RZ, RZ, R8 ;  /* 0x000000ffff097224 */ /* 0x000fce00078e0008 */
.L_x_1064:
[----:B------:R-:W0:Y:S01]  /*296e0*/  S2R R13, SR_CgaCtaId ;  /* 0x00000000000d7919 */ /* 0x000e220000008800 */
[----:B------:R-:W-:Y:S02]  /*296f0*/  MOV R12, 0x400 ;  /* 0x00000400000c7802 */ /* 0x000fe40000000f00 */
[----:B------:R-:W-:Y:S02]  /*29700*/  SHF.L.U32 R18, R5, 0x1f, RZ ;  /* 0x0000001f05127819 */ /* 0x000fe400000006ff */
[----:B0-----:R-:W-:-:S05]  /*29710*/  LEA R12, R13, R12, 0x18 ;  /* 0x0000000c0d0c7211 */ /* 0x001fca00078ec0ff */
[----:B------:R-:W-:-:S04]  /*29720*/  IMAD R13, R9, 0x8, R12 ;  /* 0x00000008090d7824 */ /* 0x000fc800078e020c */
[----:B------:R-:W0:Y:S02]  /*29730*/  SYNCS.PHASECHK.TRANS64.TRYWAIT P1, [R13+URZ+0x50], R18 ;  /* 0x000050120d0075a7 */ /* 0x000e24000802017f */
[----:B0-----:R-:W-:Y:S05]  /*29740*/  @!P1 BRA `(.L_x_1061) ;  /* 0x00000010006c9947 */ /* 0x001fea0003800000 */
.L_x_1087:
[----:B0-----:R-:W0:Y:S01]  /*29750*/  @!P2 LDC R18, c[0x0][0x500] ;  /* 0x00014000ff12ab82 */ /* 0x001e220000000800 */
[----:B------:R-:W-:-:S04]  /*29760*/  PRMT R15, R7, 0x9910, RZ ;  /* 0x00009910070f7816 */ /* 0x000fc800000000ff */
[----:B------:R-:W-:Y:S01]  /*29770*/  ISETP.NE.AND P1, PT, R15, 0x2, PT ;  /* 0x000000020f00780c */ /* 0x000fe20003f25270 */
[----:B0-----:R0:W-:-:S12]  /*29780*/  @!P2 SYNCS.ARRIVE.TRANS64 RZ, [R13+URZ], R18 ;  /* 0x000000120dffa9a7 */ /* 0x0011d8000800003f */
[----:B------:R-:W-:Y:S05]  /*29790*/  @P1 BRA `(.L_x_1062) ;  /* 0x0000000000041947 */ /* 0x000fea0003800000 */
[----:B------:R-:W-:Y:S01]  /*297a0*/  BPT.TRAP 0x1 ;  /* 0x000000040000795c */ /* 0x000fe20000300000 */
.L_x_1062:
[----:B------:R-:W-:Y:S05]  /*297b0*/  @P0 BRA `(.L_x_1063) ;  /* 0x0000000000040947 */ /* 0x000fea0003800000 */
[----:B------:R-:W-:Y:S01]  /*297c0*/  BPT.TRAP 0x1 ;  /* 0x000000040000795c */ /* 0x000fe20000300000 */
.L_x_1063:
[----:B------:R-:W-:Y:S01]  /*297d0*/  R2UR UR9, R13 ;  /* 0x000000000d0972ca */ /* 0x000fe200000e0000 */
[C-C-:B0-----:R-:W-:Y:S01]  /*297e0*/  IMAD R13, R9.reuse, 0x1800, R12.reuse ;  /* 0x00001800090d7824 */ /* 0x141fe200078e020c */
[----:B------:R-:W-:Y:S01]  /*297f0*/  UIADD3 UR4, UP0, UR22, 0xf0, URZ ;  /* 0x000000f016047890 */ /* 0x000fe2000ff1e03f */
[----:B------:R-:W-:Y:S01]  /*29800*/  IMAD R12, R9, 0x4000, R12 ;  /* 0x00004000090c7824 */ /* 0x000fe200078e020c */
[----:B------:R-:W-:Y:S01]  /*29810*/  R2UR UR11, R2 ;  /* 0x00000000020b72ca */ /* 0x000fe200000e0000 */
[----:B------:R-:W-:Y:S01]  /*29820*/  VIADD R4, R4, 0xffffffff ;  /* 0xffffffff04047836 */ /* 0x000fe20000000000 */
[----:B------:R-:W-:Y:S01]  /*29830*/  R2UR UR5, R13 ;  /* 0x000000000d0572ca */ /* 0x000fe200000e0000 */
[----:B------:R-:W-:Y:S01]  /*29840*/  UIADD3 UR24, UP1, UR22, 0x1f0, URZ ;  /* 0x000001f016187890 */ /* 0x000fe2000ff3e03f */
[----:B------:R-:W-:Y:S01]  /*29850*/  R2UR UR8, R12 ;  /* 0x000000000c0872ca */ /* 0x000fe200000e0000 */
[----:B------:R-:W-:Y:S01]  /*29860*/  VIADD R9, R9, 0x1 ;  /* 0x0000000109097836 */ /* 0x000fe20000000000 */
[----:B------:R-:W-:Y:S01]  /*29870*/  R2UR UR10, R14 ;  /* 0x000000000e0a72ca */ /* 0x000fe200000e0000 */
[----:B------:R-:W-:Y:S01]  /*29880*/  UIADD3.X UR25, URZ, UR23, URZ, UP1, !UPT ;  /* 0x000000173f197290 */ /* 0x000fe20008ffe43f */
[----:B------:R-:W-:Y:S01]  /*29890*/  R2UR UR12, R11 ;  /* 0x000000000b0c72ca */ /* 0x000fe200000e0000 */
[----:B------:R-:W-:Y:S01]  /*298a0*/  UMOV UR6, 0x0 ;  /* 0x0000000000067882 */ /* 0x000fe20000000000 */
[----:B------:R-:W-:Y:S01]  /*298b0*/  R2UR UR19, R3 ;  /* 0x00000000031372ca */ /* 0x000fe200000e0000 */
[----:B------:R-:W-:Y:S01]  /*298c0*/  UMOV UR7, 0x10000000 ;  /* 0x1000000000077882 */ /* 0x000fe20000000000 */
[----:B------:R-:W-:Y:S01]  /*298d0*/  ISETP.GT.AND P3, PT, R4, 0x1, PT ;  /* 0x000000010400780c */ /* 0x000fe20003f64270 */
[----:B------:R-:W-:Y:S01]  /*298e0*/  VIADD R14, R14, 0x10 ;  /* 0x000000100e0e7836 */ /* 0x000fe20000000000 */
[----:B------:R-:W-:Y:S01]  /*298f0*/  ISETP.NE.AND P1, PT, R9, 0xa, PT ;  /* 0x0000000a0900780c */ /* 0x000fe20003f25270 */
[----:B------:R-:W-:-:S02]  /*29900*/  UIADD3 UR14, UR5, 0x180, URZ ;  /* 0x00000180050e7890 */ /* 0x000fc4000fffe03f */
[----:B------:R-:W-:Y:S01]  /*29910*/  UIADD3.X UR5, URZ, UR23, URZ, UP0, !UPT ;  /* 0x000000173f057290 */ /* 0x000fe200087fe43f */
[----:B------:R-:W-:Y:S01]  /*29920*/  SEL R12, RZ, 0x1, P1 ;  /* 0x00000001ff0c7807 */ /* 0x000fe20000800000 */
[----:B------:R-:W-:Y:S01]  /*29930*/  UIADD3 UR15, UR8, 0xf180, URZ ;  /* 0x0000f180080f7890 */ /* 0x000fe2000fffe03f */
[----:B------:R-:W-:Y:S02]  /*29940*/  SEL R9, R9, RZ, P1 ;  /* 0x000000ff09097207 */ /* 0x000fe40000800000 */
[----:B------:R-:W-:Y:S01]  /*29950*/  UMOV UR8, UR14 ;  /* 0x0000000e00087c82 */ /* 0x000fe20008000000 */
[----:B------:R-:W-:-:S03]  /*29960*/  LOP3.LUT R5, R5, R12, RZ, 0x3c, !PT ;  /* 0x0000000c05057212 */ /* 0x000fc600078e3cff */
[----:B------:R0:W-:Y:S02]  /*29970*/  UTMALDG.3D [UR8], [UR4], desc[UR6] ;  /* 0x00000608040075b4 */ /* 0x0001e40008011000 */
[----:B0-----:R-:W-:Y:S01]  /*29980*/  UMOV UR8, UR15 ;  /* 0x0000000f00087c82 */ /* 0x001fe20008000000 */
[----:B------:R-:W-:Y:S02]  /*29990*/  UMOV UR11, UR19 ;  /* 0x00000013000b7c82 */ /* 0x000fe40008000000 */
[----:B------:R0:W-:Y:S02]  /*299a0*/  UTMALDG.3D [UR8], [UR24], desc[UR6] ;  /* 0x00000608180075b4 */ /* 0x0001e40008011000 */
[----:B0-----:R-:W-:Y:S05]  /*299b0*/  @P3 BRA `(.L_x_1064) ;  /* 0xfffffffc00483947 */ /* 0x001fea000383ffff */
.L_x_1060:
[----:B------:R-:W-:Y:S05]  /*299c0*/  BSYNC B1 ;  /* 0x0000000000017941 */ /* 0x000fea0003800000 */
.L_x_1059:
[----:B------:R-:W2:Y:S01]  /*299d0*/  LDL.LU R15, [R1+0x604] ;  /* 0x00060400010f7983 */ /* 0x000ea20000300800 */
[----:B------:R-:W-:Y:S01]  /*299e0*/  LOP3.LUT P1, RZ, R10, 0xff, RZ, 0xc0, !PT ;  /* 0x000000ff0aff7812 */ /* 0x000fe2000782c0ff */
[C---:B------:R-:W-:Y:S01]  /*299f0*/  IMAD.IADD R8, R6.reuse, 0x1, R8 ;  /* 0x0000000106087824 */ /* 0x040fe200078e0208 */
[----:B------:R-:W-:Y:S01]  /*29a00*/  ULDC.64 UR4, c[0x0][0x650] ;  /* 0x0001940000047ab9 */ /* 0x000fe20000000a00 */
[----:B------:R-:W3:Y:S01]  /*29a10*/  LDL.LU R12, [R1+0x608] ;  /* 0x00060800010c7983 */ /* 0x000ee20000300800 */
[----:B------:R-:W-:Y:S01]  /*29a20*/  ISETP.GE.U32.AND P3, PT, R6, 0xa, PT ;  /* 0x0000000a0600780c */ /* 0x000fe20003f66070 */
[----:B------:R-:W-:Y:S01]  /*29a30*/  BSSY B1, `(.L_x_1065) ;  /* 0x000006f000017945 */ /* 0x000fe20003800000 */
[----:B------:R-:W-:Y:S01]  /*29a40*/  IMAD.MOV.U32 R11, RZ, RZ, -0x1 ;  /* 0xffffffffff0b7424 */ /* 0x000fe200078e00ff */
[----:B------:R-:W-:Y:S02]  /*29a50*/  PRMT R4, RZ, 0x7610, R4 ;  /* 0x00007610ff047816 */ /* 0x000fe40000000004 */
[----:B------:R-:W-:-:S04]  /*29a60*/  PRMT R10, RZ, 0x7610, R10 ;  /* 0x00007610ff0a7816 */ /* 0x000fc8000000000a */
[----:B------:R-:W0:Y:S01]  /*29a70*/  @P1 S2R R3, SR_CgaCtaId ;  /* 0x0000000000031919 */ /* 0x000e220000008800 */
[----:B------:R-:W-:-:S04]  /*29a80*/  @P1 MOV R2, 0x400 ;  /* 0x0000040000021802 */ /* 0x000fc80000000f00 */
[----:B0-----:R-:W-:-:S04]  /*29a90*/  @P1 LEA R2, R3, R2, 0x18 ;  /* 0x0000000203021211 */ /* 0x001fc800078ec0ff */
[----:B------:R0:W-:Y:S01]  /*29aa0*/  @P1 SYNCS.ARRIVE.TRANS64.A1T0 RZ, [R2+URZ+0xb8], RZ ;  /* 0x0000b8ff02ff19a7 */ /* 0x0001e2000810003f */
[----:B------:R-:W-:-:S04]  /*29ab0*/  ISETP.GT.U32.AND P1, PT, R8, 0x9, PT ;  /* 0x000000090800780c */ /* 0x000fc80003f24070 */
[----:B------:R-:W-:Y:S01]  /*29ac0*/  ISETP.LT.U32.AND P1, PT, R6, 0xa, P1 ;  /* 0x0000000a0600780c */ /* 0x000fe20000f21070 */
[----:B0-----:R-:W-:-:S04]  /*29ad0*/  IMAD.WIDE.U32 R2, R8, -0x33333333, RZ ;  /* 0xcccccccd08027825 */ /* 0x001fc800078e00ff */
[----:B------:R-:W-:Y:S01]  /*29ae0*/  IMAD.MOV.U32 R2, RZ, RZ, -0x1 ;  /* 0xffffffffff027424 */ /* 0x000fe200078e00ff */
[----:B------:R-:W-:Y:S02]  /*29af0*/  SHF.R.U32.HI R5, RZ, 0x3, R3 ;  /* 0x00000003ff057819 */ /* 0x000fe40000011603 */
[----:B------:R-:W-:-:S03]  /*29b00*/  SEL R3, RZ, 0x1, !P1 ;  /* 0x00000001ff037807 */ /* 0x000fc60004800000 */
[----:B------:R-:W-:Y:S01]  /*29b10*/  IMAD R8, R5, -0xa, R8 ;  /* 0xfffffff605087824 */ /* 0x000fe200078e0208 */
[----:B------:R-:W-:Y:S01]  /*29b20*/  LOP3.LUT R0, R0, R3, RZ, 0x3c, !PT ;  /* 0x0000000300007212 */ /* 0x000fe200078e3cff */
[----:B------:R-:W-:-:S03]  /*29b30*/  IMAD.MOV.U32 R3, RZ, RZ, -0x1 ;  /* 0xffffffffff037424 */ /* 0x000fc600078e00ff */
[----:B------:R-:W-:Y:S02]  /*29b40*/  @P3 LOP3.LUT R0, R0, 0x1, R5, 0x78, !PT ;  /* 0x0000000100003812 */ /* 0x000fe400078e7805 */
[----:B---3--:R-:W-:-:S04]  /*29b50*/  IADD3 R12, P1, R12, UR20, RZ ;  /* 0x000000140c0c7c10 */ /* 0x008fc8000ff3e0ff */
[----:B--2---:R-:W-:Y:S01]  /*29b60*/  IADD3.X R15, R15, UR13, RZ, P1, !PT ;  /* 0x0000000d0f0f7c10 */ /* 0x004fe20008ffe4ff */
[----:B------:R0:W-:Y:S01]  /*29b70*/  STL [R1+0x608], R12 ;  /* 0x0006080c01007387 */ /* 0x0001e20000100800 */
[----:B------:R-:W-:-:S03]  /*29b80*/  ISETP.GE.U32.AND P1, PT, R12, UR4, PT ;  /* 0x000000040c007c0c */ /* 0x000fc6000bf26070 */
[----:B------:R0:W-:Y:S01]  /*29b90*/  STL [R1+0x604], R15 ;  /* 0x0006040f01007387 */ /* 0x0001e20000100800 */
[----:B------:R-:W-:-:S13]  /*29ba0*/  ISETP.GE.U32.AND.EX P1, PT, R15, UR5, PT, P1 ;  /* 0x000000050f007c0c */ /* 0x000fda000bf26110 */
[----:B0-----:R-:W-:Y:S05]  /*29bb0*/  @P1 BRA `(.L_x_1066) ;  /* 0x0000000400581947 */ /* 0x001fea0003800000 */
[----:B------:R-:W0:Y:S01]  /*29bc0*/  S2R R9, SR_CTAID.X ;  /* 0x0000000000097919 */ /* 0x000e220000002500 */
[----:B------:R-:W1:Y:S01]  /*29bd0*/  LDC R17, c[0x0][0x65c] ;  /* 0x00019700ff117b82 */ /* 0x000e620000000800 */
[----:B------:R-:W-:Y:S01]  /*29be0*/  ULDC UR4, c[0x0][0x150] ;  /* 0x0000540000047ab9 */ /* 0x000fe20000000800 */
[----:B------:R-:W-:Y:S01]  /*29bf0*/  ULDC UR7, c[0x0][0x630] ;  /* 0x00018c0000077ab9 */ /* 0x000fe20000000800 */
[----:B------:R-:W2:Y:S05]  /*29c00*/  S2R R2, SR_CTAID.Y ;  /* 0x0000000000027919 */ /* 0x000eaa0000002600 */
[----:B------:R-:W3:Y:S08]  /*29c10*/  LDC R4, c[0x0][0x144] ;  /* 0x00005100ff047b82 */ /* 0x000ef00000000800 */
[----:B------:R-:W4:Y:S01]  /*29c20*/  LDC R13, c[0x0][0x148] ;  /* 0x00005200ff0d7b82 */ /* 0x000f220000000800 */
[----:B-1----:R-:W-:-:S02]  /*29c30*/  ISETP.NE.AND P4, PT, R17, 0x1, PT ;  /* 0x000000011100780c */ /* 0x002fc40003f85270 */
[----:B0-----:R-:W-:Y:S02]  /*29c40*/  I2FP.F32.U32 R3, R9 ;  /* 0x0000000900037245 */ /* 0x001fe40000201000 */
[----:B--2---:R-:W-:-:S03]  /*29c50*/  I2FP.F32.U32 R5, R2 ;  /* 0x0000000200057245 */ /* 0x004fc60000201000 */
[----:B------:R-:W-:Y:S01]  /*29c60*/  FMUL R3, R3, UR4 ;  /* 0x0000000403037c20 */ /* 0x000fe20008400000 */
[----:B------:R-:W-:Y:S02]  /*29c70*/  ULDC UR4, c[0x0][0x154] ;  /* 0x0000550000047ab9 */ /* 0x000fe40000000800 */
[----:B------:R-:W-:Y:S01]  /*29c80*/  FMUL R11, R5, UR4 ;  /* 0x00000004050b7c20 */ /* 0x000fe20008400000 */
[----:B------:R-:W-:Y:S02]  /*29c90*/  ULDC.64 UR4, c[0x0][0x628] ;  /* 0x00018a0000047ab9 */ /* 0x000fe40000000a00 */
[----:B------:R-:W0:Y:S01]  /*29ca0*/  F2I.U32.TRUNC.NTZ R3, R3 ;  /* 0x0000000300037305 */ /* 0x000e22000020f000 */
[----:B------:R-:W-:-:S04]  /*29cb0*/  ISETP.NE.U32.AND P1, PT, RZ, UR4, PT ;  /* 0x00000004ff007c0c */ /* 0x000fc8000bf25070 */
[----:B------:R-:W-:-:S03]  /*29cc0*/  ISETP.NE.AND.EX P1, PT, RZ, UR5, PT, P1 ;  /* 0x00000005ff007c0c */ /* 0x000fc6000bf25310 */
[----:B------:R-:W1:Y:S01]  /*29cd0*/  F2I.U32.TRUNC.NTZ R11, R11 ;  /* 0x0000000b000b7305 */ /* 0x000e62000020f000 */
[----:B0-----:R-:W-:Y:S02]  /*29ce0*/  IMAD.MOV R5, RZ, RZ, -R3 ;  /* 0x000000ffff057224 */ /* 0x001fe400078e0a03 */
[----:B------:R-:W-:Y:S02]  /*29cf0*/  IMAD.MOV.U32 R3, RZ, RZ, R15 ;  /* 0x000000ffff037224 */ /* 0x000fe400078e000f */
[----:B---3--:R-:W-:Y:S02]  /*29d00*/  IMAD R9, R4, R5, R9 ;  /* 0x0000000504097224 */ /* 0x008fe400078e0209 */
[----:B-1----:R-:W-:-:S04]  /*29d10*/  IMAD.MOV R4, RZ, RZ, -R11 ;  /* 0x000000ffff047224 */ /* 0x002fc800078e0a0b */
[----:B----4-:R-:W-:Y:S02]  /*29d20*/  @P4 IMAD R9, R13, R4, R2 ;  /* 0x000000040d094224 */ /* 0x010fe400078e0202 */
[----:B------:R-:W-:Y:S01]  /*29d30*/  IMAD.MOV.U32 R2, RZ, RZ, R12 ;  /* 0x000000ffff027224 */ /* 0x000fe200078e000c */
[----:B------:R-:W-:Y:S06]  /*29d40*/  @!P1 BRA `(.L_x_1067) ;  /* 0x0000000000289947 */ /* 0x000fec0003800000 */
[----:B------:R-:W-:Y:S02]  /*29d50*/  ULDC UR6, c[0x0][0x634] ;  /* 0x00018d0000067ab9 */ /* 0x000fe40000000800 */
[----:B------:R-:W-:-:S05]  /*29d60*/  IADD3 R3, P1, R12, UR6, RZ ;  /* 0x000000060c037c10 */ /* 0x000fca000ff3e0ff */
[----:B------:R-:W-:-:S04]  /*29d70*/  IMAD.X R11, RZ, RZ, R15, P1 ;  /* 0x000000ffff0b7224 */ /* 0x000fc800008e060f */
[----:B------:R-:W-:-:S04]  /*29d80*/  IMAD.WIDE.U32 R4, R11, UR4, RZ ;  /* 0x000000040b047c25 */ /* 0x000fc8000f8e00ff */
[----:B------:R-:W-:-:S04]  /*29d90*/  IMAD.WIDE.U32 R4, P1, R3, UR5, R4 ;  /* 0x0000000503047c25 */ /* 0x000fc8000f820004 */
[----:B------:R-:W-:-:S04]  /*29da0*/  IMAD.WIDE.U32 R2, R3, UR4, RZ ;  /* 0x0000000403027c25 */ /* 0x000fc8000f8e00ff */
[----:B------:R-:W-:Y:S01]  /*29db0*/  IMAD.MOV.U32 R2, RZ, RZ, R5 ;  /* 0x000000ffff027224 */ /* 0x000fe200078e0005 */
[----:B------:R-:W-:Y:S01]  /*29dc0*/  IADD3 RZ, P3, R3, R4, RZ ;  /* 0x0000000403ff7210 */ /* 0x000fe20007f7e0ff */
[----:B------:R-:W-:-:S04]  /*29dd0*/  IMAD.X R3, RZ, RZ, RZ, P1 ;  /* 0x000000ffff037224 */ /* 0x000fc800008e06ff */
[----:B------:R-:W-:-:S08]  /*29de0*/  IMAD.WIDE.U32.X R2, R11, UR5, R2, P3 ;  /* 0x000000050b027c25 */ /* 0x000fd000098e0402 */
.L_x_1067:
[--C-:B------:R-:W-:Y:S01]  /*29df0*/  SHF.R.U64 R11, R2, UR7, R3.reuse ;  /* 0x00000007020b7c19 */ /* 0x100fe20008001203 */
[----:B------:R-:W-:Y:S01]  /*29e00*/  ULDC.64 UR4, c[0x0][0x620] ;  /* 0x0001880000047ab9 */ /* 0x000fe20000000a00 */
[----:B------:R-:W-:Y:S01]  /*29e10*/  SHF.R.U32.HI R2, RZ, UR7, R3 ;  /* 0x00000007ff027c19 */ /* 0x000fe20008011603 */
[----:B------:R-:W-:Y:S01]  /*29e20*/  IMAD.MOV.U32 R3, RZ, RZ, R15 ;  /* 0x000000ffff037224 */ /* 0x000fe200078e000f */
[----:B------:R-:W-:Y:S01]  /*29e30*/  IADD3 R13, P1, RZ, -R11, RZ ;  /* 0x8000000bff0d7210 */ /* 0x000fe20007f3e0ff */
[----:B------:R-:W-:-:S04]  /*29e40*/  ULDC.64 UR6, c[0x0][0x640] ;  /* 0x0001900000067ab9 */ /* 0x000fc80000000a00 */
[----:B------:R-:W-:Y:S01]  /*29e50*/  IMAD.X R2, RZ, RZ, ~R2, P1 ;  /* 0x000000ffff027224 */ /* 0x000fe200008e0e02 */
[----:B------:R-:W-:-:S03]  /*29e60*/  ISETP.NE.U32.AND P1, PT, RZ, UR6, PT ;  /* 0x00000006ff007c0c */ /* 0x000fc6000bf25070 */
[----:B------:R-:W-:Y:S01]  /*29e70*/  IMAD R2, R2, UR4, RZ ;  /* 0x0000000402027c24 */ /* 0x000fe2000f8e02ff */
[----:B------:R-:W-:-:S03]  /*29e80*/  ISETP.NE.AND.EX P1, PT, RZ, UR7, PT, P1 ;  /* 0x00000007ff007c0c */ /* 0x000fc6000bf25310 */
[----:B------:R-:W-:Y:S02]  /*29e90*/  IMAD R5, R13, UR5, R2 ;  /* 0x000000050d057c24 */ /* 0x000fe4000f8e0202 */
[----:B------:R-:W-:-:S04]  /*29ea0*/  IMAD.MOV.U32 R2, RZ, RZ, R12 ;  /* 0x000000ffff027224 */ /* 0x000fc800078e000c */
[----:B------:R-:W-:Y:S01]  /*29eb0*/  IMAD.WIDE.U32 R2, R13, UR4, R2 ;  /* 0x000000040d027c25 */ /* 0x000fe2000f8e0002 */
[----:B------:R-:W-:-:S03]  /*29ec0*/  ULDC UR4, c[0x0][0x618] ;  /* 0x0001860000047ab9 */ /* 0x000fc60000000800 */
[----:B------:R-:W-:-:S05]  /*29ed0*/  IMAD.IADD R3, R3, 0x1, R5 ;  /* 0x0000000103037824 */ /* 0x000fca00078e0205 */
[--C-:B------:R-:W-:Y:S02]  /*29ee0*/  SHF.R.U64 R12, R2, UR4, R3.reuse ;  /* 0x00000004020c7c19 */ /* 0x100fe40008001203 */
[----:B------:R-:W-:Y:S01]  /*29ef0*/  SHF.R.U32.HI R3, RZ, UR4, R3 ;  /* 0x00000004ff037c19 */ /* 0x000fe20008011603 */
[----:B------:R-:W-:-:S03]  /*29f00*/  ULDC UR4, c[0x0][0x608] ;  /* 0x0001820000047ab9 */ /* 0x000fc60000000800 */
[--C-:B------:R-:W-:Y:S02]  /*29f10*/  SHF.R.U64 R13, R12, UR4, R3.reuse ;  /* 0x000000040c0d7c19 */ /* 0x100fe40008001203 */
[----:B------:R-:W-:Y:S01]  /*29f20*/  SHF.R.U32.HI R2, RZ, UR4, R3 ;  /* 0x00000004ff027c19 */ /* 0x000fe20008011603 */
[----:B------:R-:W-:-:S03]  /*29f30*/  ULDC UR4, c[0x0][0x658] ;  /* 0x0001960000047ab9 */ /* 0x000fc60000000800 */
[--C-:B------:R-:W-:Y:S02]  /*29f40*/  SHF.R.U64 R14, R13, UR4, R2.reuse ;  /* 0x000000040d0e7c19 */ /* 0x100fe40008001202 */
[----:B------:R-:W-:-:S03]  /*29f50*/  SHF.R.U32.HI R15, RZ, UR4, R2 ;  /* 0x00000004ff0f7c19 */ /* 0x000fc60008011602 */
[----:B------:R-:W-:Y:S02]  /*29f60*/  IMAD.MOV.U32 R2, RZ, RZ, R14 ;  /* 0x000000ffff027224 */ /* 0x000fe400078e000e */
        /* <DEDUP_REMOVED lines=12> */
.L_x_1068:
[----:B------:R-:W-:Y:S01]  /*2a030*/  ULDC UR4, c[0x0][0x648] ;  /* 0x0001920000047ab9 */ /* 0x000fe20000000800 */
[----:B------:R-:W-:Y:S02]  /*2a040*/  LOP3.LUT R13, R13, UR17, RZ, 0xc0, !PT ;  /* 0x000000110d0d7c12 */ /* 0x000fe4000f8ec0ff */
[----:B------:R-:W-:Y:S01]  /*2a050*/  SHF.R.U64 R2, R2, UR4, R3 ;  /* 0x0000000402027c19 */ /* 0x000fe20008001203 */
[----:B------:R-:W-:-:S04]  /*2a060*/  ULDC UR4, c[0x0][0x638] ;  /* 0x00018e0000047ab9 */ /* 0x000fc80000000800 */
[----:B------:R-:W-:Y:S02]  /*2a070*/  IMAD.MOV R3, RZ, RZ, -R2 ;  /* 0x000000ffff037224 */ /* 0x000fe400078e0a02 */
[----:B------:R-:W-:Y:S02]  /*2a080*/  IMAD R4, R2, UR18, R13 ;  /* 0x0000001202047c24 */ /* 0x000fe4000f8e020d */
[----:B------:R-:W-:Y:S01]  /*2a090*/  IMAD R14, R3, UR4, R14 ;  /* 0x00000004030e7c24 */ /* 0x000fe2000f8e020e */
[----:B------:R-:W-:Y:S01]  /*2a0a0*/  ULDC UR4, c[0x0][0x610] ;  /* 0x0001840000047ab9 */ /* 0x000fe20000000800 */
[----:B------:R-:W-:Y:S01]  /*2a0b0*/  LOP3.LUT R3, R12, UR16, RZ, 0xc0, !PT ;  /* 0x000000100c037c12 */ /* 0x000fe2000f8ec0ff */
[----:B------:R-:W-:Y:S01]  /*2a0c0*/  IMAD R9, R4, UR4, R9 ;  /* 0x0000000404097c24 */ /* 0x000fe2000f8e0209 */
[----:B------:R-:W-:Y:S01]  /*2a0d0*/  ULDC UR4, c[0x0][0x600] ;  /* 0x0001800000047ab9 */ /* 0x000fe20000000800 */
[----:B------:R-:W-:Y:S02]  /*2a0e0*/  IMAD.MOV.U32 R4, RZ, RZ, 0x1 ;  /* 0x00000001ff047424 */ /* 0x000fe400078e00ff */
[----:B------:R-:W-:-:S05]  /*2a0f0*/  IMAD R14, R14, UR4, R3 ;  /* 0x000000040e0e7c24 */ /* 0x000fca000f8e0203 */
[----:B------:R-:W-:Y:S02]  /*2a100*/  SEL R3, R14, R9, !P4 ;  /* 0x000000090e037207 */ /* 0x000fe40006000000 */
[----:B------:R-:W-:-:S07]  /*2a110*/  SEL R2, R9, R14, !P4 ;  /* 0x0000000e09027207 */ /* 0x000fce0006000000 */
.L_x_1066:
[----:B------:R-:W-:Y:S05]  /*2a120*/  BSYNC B1 ;  /* 0x0000000000017941 */ /* 0x000fea0003800000 */
.L_x_1065:
[----:B------:R-:W-:-:S13]  /*2a130*/  LOP3.LUT P1, RZ, R4, 0xff, RZ, 0xc0, !PT ;  /* 0x000000ff04ff7812 */ /* 0x000fda000782c0ff */
[----:B------:R-:W-:Y:S05]  /*2a140*/  @P1 BRA `(.L_x_1069) ;  /* 0xfffffff400301947 */ /* 0x000fea000383ffff */
[----:B------:R-:W-:Y:S05]  /*2a150*/  BSYNC B0 ;  /* 0x0000000000007941 */ /* 0x000fea0003800000 */
.L_x_1057:
[----:B------:R-:W-:-:S03]  /*2a160*/  UMOV UR4, 0xffffffff ;  /* 0xffffffff00047882 */ /* 0x000fc60000000000 */
[----:B------:R-:W-:Y:S05]  /*2a170*/  BRA.DIV UR4, `(.L_x_1070) ;  /* 0x0000000604f47947 */ /* 0x000fea000b800000 */
[----:B------:R-:W-:-:S13]  /*2a180*/  ELECT P6, URZ, PT ;  /* 0x00000000003f782f */ /* 0x000fda00038c0000 */
.L_x_1090:
[----:B------:R-:W-:Y:S04]  /*2a190*/  BSSY B0, `(.L_x_1071) ;  /* 0x0000062000007945 */ /* 0x000fe80003800000 */
[----:B------:R-:W-:Y:S05]  /*2a1a0*/  @!P6 BRA `(.L_x_1072) ;  /* 0x000000040080e947 */ /* 0x000fea0003800000 */
[----:B------:R-:W2:Y:S02]  /*2a1b0*/  LDL.LU R2, [R1+0x600] ;  /* 0x0006000001027983 */ /* 0x000ea40000300800 */
[----:B--2---:R-:W-:-:S04]  /*2a1c0*/  LOP3.LUT R2, R2, 0x2, RZ, 0xfc, !PT ;  /* 0x0000000202027812 */ /* 0x004fc800078efcff */
[----:B------:R-:W-:-:S13]  /*2a1d0*/  ISETP.NE.AND P0, PT, R2, 0x3, PT ;  /* 0x000000030200780c */ /* 0x000fda0003f05270 */
[----:B------:R-:W-:Y:S05]  /*2a1e0*/  @!P0 BRA `(.L_x_1073) ;  /* 0x0000000000048947 */ /* 0x000fea0003800000 */
[----:B------:R-:W-:Y:S01]  /*2a1f0*/  BPT.TRAP 0x1 ;  /* 0x000000040000795c */ /* 0x000fe20000300000 */
.L_x_1073:
[----:B------:R-:W0:Y:S01]  /*2a200*/  S2R R3, SR_CgaCtaId ;  /* 0x0000000000037919 */ /* 0x000e220000008800 */
[----:B------:R-:W-:-:S04]  /*2a210*/  MOV R2, 0x400 ;  /* 0x0000040000027802 */ /* 0x000fc80000000f00 */
[----:B0-----:R-:W-:Y:S02]  /*2a220*/  LEA R3, R3, R2, 0x18 ;  /* 0x0000000203037211 */ /* 0x001fe400078ec0ff */
[----:B------:R-:W-:-:S03]  /*2a230*/  SHF.L.U32 R2, R0, 0x1f, RZ ;  /* 0x0000001f00027819 */ /* 0x000fc600000006ff */
[----:B------:R-:W-:-:S04]  /*2a240*/  VIADD R3, R3, 0x50 ;  /* 0x0000005003037836 */ /* 0x000fc80000000000 */
[----:B------:R-:W-:-:S04]  /*2a250*/  IMAD R5, R8, 0x8, R3 ;  /* 0x0000000808057824 */ /* 0x000fc800078e0203 */
[----:B------:R-:W0:Y:S02]  /*2a260*/  SYNCS.PHASECHK.TRANS64.TRYWAIT P0, [R5+URZ], R2 ;  /* 0x00000002050075a7 */ /* 0x000e24000800017f */
[----:B0-----:R-:W-:Y:S05]  /*2a270*/  @!P0 BRA `(.L_x_1074) ;  /* 0x0000000400d48947 */ /* 0x001fea0003800000 */
.L_x_1091:
[----:B------:R-:W-:-:S05]  /*2a280*/  VIADD R8, R8, 0x1 ;  /* 0x0000000108087836 */ /* 0x000fca0000000000 */
[----:B------:R-:W-:-:S04]  /*2a290*/  ISETP.NE.AND P0, PT, R8, 0xa, PT ;  /* 0x0000000a0800780c */ /* 0x000fc80003f05270 */
[----:B0-----:R-:W-:Y:S02]  /*2a2a0*/  SEL R5, RZ, 0x1, P0 ;  /* 0x00000001ff057807 */ /* 0x001fe40000000000 */
[----:B------:R-:W-:Y:S02]  /*2a2b0*/  SEL R8, R8, RZ, P0 ;  /* 0x000000ff08087207 */ /* 0x000fe40000000000 */
[----:B------:R-:W-:-:S03]  /*2a2c0*/  LOP3.LUT R5, R0, R5, RZ, 0x3c, !PT ;  /* 0x0000000500057212 */ /* 0x000fc600078e3cff */
[----:B------:R-:W-:Y:S01]  /*2a2d0*/  IMAD R7, R8, 0x8, R3 ;  /* 0x0000000808077824 */ /* 0x000fe200078e0203 */
[----:B------:R-:W-:-:S04]  /*2a2e0*/  SHF.L.U32 R0, R5, 0x1f, RZ ;  /* 0x0000001f05007819 */ /* 0x000fc800000006ff */
[----:B------:R-:W0:Y:S02]  /*2a2f0*/  SYNCS.PHASECHK.TRANS64.TRYWAIT P0, [R7+URZ], R0 ;  /* 0x00000000070075a7 */ /* 0x000e24000800017f */
[----:B0-----:R-:W-:Y:S05]  /*2a300*/  @!P0 BRA `(.L_x_1075) ;  /* 0x0000000400c48947 */ /* 0x001fea0003800000 */
.L_x_1092:
[----:B0-----:R-:W-:-:S05]  /*2a310*/  VIADD R0, R8, 0x1 ;  /* 0x0000000108007836 */ /* 0x001fca0000000000 */
[----:B------:R-:W-:-:S04]  /*2a320*/  ISETP.NE.AND P0, PT, R0, 0xa, PT ;  /* 0x0000000a0000780c */ /* 0x000fc80003f05270 */
[----:B------:R-:W-:Y:S02]  /*2a330*/  SEL R2, RZ, 0x1, P0 ;  /* 0x00000001ff027807 */ /* 0x000fe40000000000 */
[----:B------:R-:W-:Y:S02]  /*2a340*/  SEL R4, R0, RZ, P0 ;  /* 0x000000ff00047207 */ /* 0x000fe40000000000 */
[----:B------:R-:W-:-:S03]  /*2a350*/  LOP3.LUT R5, R5, R2, RZ, 0x3c, !PT ;  /* 0x0000000205057212 */ /* 0x000fc600078e3cff */
[----:B------:R-:W-:Y:S01]  /*2a360*/  IMAD R7, R4, 0x8, R3 ;  /* 0x0000000804077824 */ /* 0x000fe200078e0203 */
[----:B------:R-:W-:-:S04]  /*2a370*/  SHF.L.U32 R0, R5, 0x1f, RZ ;  /* 0x0000001f05007819 */ /* 0x000fc800000006ff */
[----:B------:R-:W0:Y:S02]  /*2a380*/  SYNCS.PHASECHK.TRANS64.TRYWAIT P0, [R7+URZ], R0 ;  /* 0x00000000070075a7 */ /* 0x000e24000800017f */
[----:B0-----:R-:W-:Y:S05]  /*2a390*/  @!P0 BRA `(.L_x_1076) ;  /* 0x0000000400b48947 */ /* 0x001fea0003800000 */
.L_x_1093:
        /* <DEDUP_REMOVED lines=9> */
.L_x_1094:
        /* <DEDUP_REMOVED lines=9> */
.L_x_1095:
        /* <DEDUP_REMOVED lines=9> */
.L_x_1096:
        /* <DEDUP_REMOVED lines=9> */
.L_x_1097:
        /* <DEDUP_REMOVED lines=9> */
.L_x_1098:
        /* <DEDUP_REMOVED lines=9> */
.L_x_1099:
[----:B0-----:R-:W-:-:S05]  /*2a700*/  VIADD R0, R4, 0x1 ;  /* 0x0000000104007836 */ /* 0x001fca0000000000 */
[----:B------:R-:W-:-:S04]  /*2a710*/  ISETP.NE.AND P0, PT, R0, 0xa, PT ;  /* 0x0000000a0000780c */ /* 0x000fc80003f05270 */
[----:B------:R-:W-:Y:S02]  /*2a720*/  SEL R2, RZ, 0x1, P0 ;  /* 0x00000001ff027807 */ /* 0x000fe40000000000 */
[----:B------:R-:W-:Y:S02]  /*2a730*/  SEL R0, R0, RZ, P0 ;  /* 0x000000ff00007207 */ /* 0x000fe40000000000 */
[----:B------:R-:W-:-:S03]  /*2a740*/  LOP3.LUT R2, R5, R2, RZ, 0x3c, !PT ;  /* 0x0000000205027212 */ /* 0x000fc600078e3cff */
[----:B------:R-:W-:Y:S01]  /*2a750*/  IMAD R3, R0, 0x8, R3 ;  /* 0x0000000800037824 */ /* 0x000fe200078e0203 */
[----:B------:R-:W-:-:S07]  /*2a760*/  SHF.L.U32 R0, R2, 0x1f, RZ ;  /* 0x0000001f02007819 */ /* 0x000fce00000006ff */
.L_x_1083:
[----:B0-----:R0:W1:Y:S02]  /*2a770*/  SYNCS.PHASECHK.TRANS64.TRYWAIT P0, [R3+URZ], R0 ;  /* 0x00000000030075a7 */ /* 0x001064000800017f */
[----:B-1----:R-:W-:Y:S05]  /*2a780*/  @!P0 NANOSLEEP.SYNCS 0x989680 ;  /* 0x009896800000895d */ /* 0x002fea0003900000 */
[----:B------:R-:W1:Y:S02]  /*2a790*/  @!P0 SYNCS.PHASECHK.TRANS64 P0, [R3+URZ], R0 ;  /* 0x00000000030085a7 */ /* 0x000e64000800007f */
[----:B-1----:R-:W-:Y:S05]  /*2a7a0*/  @!P0 BRA `(.L_x_1083) ;  /* 0xfffffffc00f08947 */ /* 0x002fea000383ffff */
.L_x_1072:
[----:B------:R-:W-:Y:S05]  /*2a7b0*/  BSYNC B0 ;  /* 0x0000000000007941 */ /* 0x000fea0003800000 */
.L_x_1071:
[----:B------:R-:W-:Y:S05]  /*2a7c0*/  EXIT ;  /* 0x000000000000794d */ /* 0x000fea0003800000 */
.L_x_18:
[----:B-1----:R1:W4:Y:S02]  /*2a7d0*/  SYNCS.PHASECHK.TRANS64.TRYWAIT P1, [R3+URZ], R0 ;  /* 0x00000000030075a7 */ /* 0x002324000802017f */
[----:B----4-:R-:W-:Y:S05]  /*2a7e0*/  @!P1 NANOSLEEP.SYNCS 0x989680 ;  /* 0x009896800000995d */ /* 0x010fea0003900000 */
[----:B------:R-:W4:Y:S02]  /*2a7f0*/  @!P1 SYNCS.PHASECHK.TRANS64 P1, [R3+URZ], R0 ;  /* 0x00000000030095a7 */ /* 0x000f24000802007f */
[----:B----4-:R-:W-:Y:S05]  /*2a800*/  @!P1 BRA `(.L_x_18) ;  /* 0xfffffffc00f09947 */ /* 0x010fea000383ffff */
[----:B------:R-:W-:Y:S05]  /*2a810*/  BRA `(.L_x_17) ;  /* 0xfffffd6800e87947 */ /* 0x000fea000383ffff */
.L_x_23:
[----:B-1----:R-:W-:-:S04]  /*2a820*/  IMAD.U32 R6, RZ, RZ, UR4 ;  /* 0x00000004ff067e24 */ /* 0x002fc8000f8e00ff */
[----:B------:R1:W2:Y:S03]  /*2a830*/  SYNCS.PHASECHK.TRANS64.TRYWAIT P1, [R6+URZ], R4 ;  /* 0x00000004060075a7 */ /* 0x0002a6000802017f */
[----:B--2---:R-:W-:Y:S05]  /*2a840*/  @!P1 NANOSLEEP.SYNCS 0x989680 ;  /* 0x009896800000995d */ /* 0x004fea0003900000 */
[----:B------:R-:W2:Y:S02]  /*2a850*/  @!P1 SYNCS.PHASECHK.TRANS64 P1, [R6+URZ], R4 ;  /* 0x00000004060095a7 */ /* 0x000ea4000802007f */
[----:B--2---:R-:W-:Y:S05]  /*2a860*/  @!P1 BRA `(.L_x_23) ;  /* 0xfffffffc00ec9947 */ /* 0x004fea000383ffff */
[----:B------:R-:W-:Y:S05]  /*2a870*/  BRA `(.L_x_22) ;  /* 0xfffffd7c00587947 */ /* 0x000fea000383ffff */
.L_x_1058:
[----:B------:R-:W-:Y:S01]  /*2a880*/  BSSY B1, `(.L_x_1084) ;  /* 0x0000006000017945 */ /* 0x000fe20003800000 */
[----:B------:R-:W-:-:S07]  /*2a890*/  IMAD.MOV.U32 R15, RZ, RZ, -0x1 ;  /* 0xffffffffff0f7424 */ /* 0x000fce00078e00ff */
[----:B------:R-:W-:Y:S05]  /*2a8a0*/  WARPSYNC.COLLECTIVE R15, `(.L_x_1085) ;  /* 0x000000000f0c7348 */ /* 0x000fea0003c00000 */
[----:B------:R-:W-:Y:S02]  /*2a8b0*/  ELECT P6, UR62, PT ;  /* 0x00000000003e782f */ /* 0x000fe400038c0000 */
[----:B------:R-:W-:Y:S01]  /*2a8c0*/  MOV R14, UR62 ;  /* 0x0000003e000e7c02 */ /* 0x000fe20008000f00 */
[----:B------:R-:W-:Y:S10]  /*2a8d0*/  ENDCOLLECTIVE ;  /* 0x000000000000791b */ /* 0x000ff40003800000 */
.L_x_1085:
[----:B------:R-:W-:Y:S05]  /*2a8e0*/  BSYNC B1 ;  /* 0x0000000000017941 */ /* 0x000fea0003800000 */
.L_x_1084:
[----:B------:R-:W-:Y:S05]  /*2a8f0*/  BRA `(.L_x_1086) ;  /* 0xffffffec00507947 */ /* 0x000fea000383ffff */
.L_x_1061:
[----:B0-----:R0:W1:Y:S02]  /*2a900*/  SYNCS.PHASECHK.TRANS64.TRYWAIT P1, [R13+URZ+0x50], R18 ;  /* 0x000050120d0075a7 */ /* 0x001064000802017f */
[----:B-1----:R-:W-:Y:S05]  /*2a910*/  @!P1 NANOSLEEP.SYNCS 0x989680 ;  /* 0x009896800000995d */ /* 0x002fea0003900000 */
[----:B------:R-:W1:Y:S02]  /*2a920*/  @!P1 SYNCS.PHASECHK.TRANS64 P1, [R13+URZ+0x50], R18 ;  /* 0x000050120d0095a7 */ /* 0x000e64000802007f */
[----:B-1----:R-:W-:Y:S05]  /*2a930*/  @!P1 BRA `(.L_x_1061) ;  /* 0xfffffffc00f09947 */ /* 0x002fea000383ffff */
[----:B------:R-:W-:Y:S05]  /*2a940*/  BRA `(.L_x_1087) ;  /* 0xffffffec00807947 */ /* 0x000fea000383ffff */
.L_x_1070:
[----:B------:R-:W-:Y:S01]  /*2a950*/  BSSY B0, `(.L_x_1088) ;  /* 0x0000006000007945 */ /* 0x000fe20003800000 */
[----:B------:R-:W-:-:S07]  /*2a960*/  IMAD.MOV.U32 R15, RZ, RZ, -0x1 ;  /* 0xffffffffff0f7424 */ /* 0x000fce00078e00ff */
[----:B------:R-:W-:Y:S05]  /*2a970*/  WARPSYNC.COLLECTIVE R15, `(.L_x_1089) ;  /* 0x000000000f0c7348 */ /* 0x000fea0003c00000 */
[----:B------:R-:W-:Y:S02]  /*2a980*/  ELECT P6, UR62, PT ;  /* 0x00000000003e782f */ /* 0x000fe400038c0000 */
[----:B------:R-:W-:Y:S01]  /*2a990*/  MOV R14, UR62 ;  /* 0x0000003e000e7c02 */ /* 0x000fe20008000f00 */
[----:B------:R-:W-:Y:S10]  /*2a9a0*/  ENDCOLLECTIVE ;  /* 0x000000000000791b */ /* 0x000ff40003800000 */
.L_x_1089:
[----:B------:R-:W-:Y:S05]  /*2a9b0*/  BSYNC B0 ;  /* 0x0000000000007941 */ /* 0x000fea0003800000 */
.L_x_1088:
[----:B------:R-:W-:Y:S05]  /*2a9c0*/  BRA `(.L_x_1090) ;  /* 0xfffffff400f07947 */ /* 0x000fea000383ffff */
.L_x_1074:
[----:B0-----:R0:W1:Y:S02]  /*2a9d0*/  SYNCS.PHASECHK.TRANS64.TRYWAIT P0, [R5+URZ], R2 ;  /* 0x00000002050075a7 */ /* 0x001064000800017f */
[----:B-1----:R-:W-:Y:S05]  /*2a9e0*/  @!P0 NANOSLEEP.SYNCS 0x989680 ;  /* 0x009896800000895d */ /* 0x002fea0003900000 */
[----:B------:R-:W1:Y:S02]  /*2a9f0*/  @!P0 SYNCS.PHASECHK.TRANS64 P0, [R5+URZ], R2 ;  /* 0x00000002050085a7 */ /* 0x000e64000800007f */
[----:B-1----:R-:W-:Y:S05]  /*2aa00*/  @!P0 BRA `(.L_x_1074) ;  /* 0xfffffffc00f08947 */ /* 0x002fea000383ffff */
[----:B------:R-:W-:Y:S05]  /*2aa10*/  BRA `(.L_x_1091) ;  /* 0xfffffff800187947 */ /* 0x000fea000383ffff */
.L_x_1075:
[----:B0-----:R0:W1:Y:S02]  /*2aa20*/  SYNCS.PHASECHK.TRANS64.TRYWAIT P0, [R7+URZ], R0 ;  /* 0x00000000070075a7 */ /* 0x001064000800017f */
[----:B-1----:R-:W-:Y:S05]  /*2aa30*/  @!P0 NANOSLEEP.SYNCS 0x989680 ;  /* 0x009896800000895d */ /* 0x002fea0003900000 */
[----:B------:R-:W1:Y:S02]  /*2aa40*/  @!P0 SYNCS.PHASECHK.TRANS64 P0, [R7+URZ], R0 ;  /* 0x00000000070085a7 */ /* 0x000e64000800007f */
[----:B-1----:R-:W-:Y:S05]  /*2aa50*/  @!P0 BRA `(.L_x_1075) ;  /* 0xfffffffc00f08947 */ /* 0x002fea000383ffff */
[----:B------:R-:W-:Y:S05]  /*2aa60*/  BRA `(.L_x_1092) ;  /* 0xfffffff800287947 */ /* 0x000fea000383ffff */
.L_x_1076:
[----:B0-----:R0:W1:Y:S02]  /*2aa70*/  SYNCS.PHASECHK.TRANS64.TRYWAIT P0, [R7+URZ], R0 ;  /* 0x00000000070075a7 */ /* 0x001064000800017f */
[----:B-1----:R-:W-:Y:S05]  /*2aa80*/  @!P0 NANOSLEEP.SYNCS 0x989680 ;  /* 0x009896800000895d */ /* 0x002fea0003900000 */
[----:B------:R-:W1:Y:S02]  /*2aa90*/  @!P0 SYNCS.PHASECHK.TRANS64 P0, [R7+URZ], R0 ;  /* 0x00000000070085a7 */ /* 0x000e64000800007f */
[----:B-1----:R-:W-:Y:S05]  /*2aaa0*/  @!P0 BRA `(.L_x_1076) ;  /* 0xfffffffc00f08947 */ /* 0x002fea000383ffff */
[----:B------:R-:W-:Y:S05]  /*2aab0*/  BRA `(.L_x_1093) ;  /* 0xfffffff800387947 */ /* 0x000fea000383ffff */
.L_x_1077:
[----:B0-----:R0:W1:Y:S02]  /*2aac0*/  SYNCS.PHASECHK.TRANS64.TRYWAIT P0, [R7+URZ], R0 ;  /* 0x00000000070075a7 */ /* 0x001064000800017f */
[----:B-1----:R-:W-:Y:S05]  /*2aad0*/  @!P0 NANOSLEEP.SYNCS 0x989680 ;  /* 0x009896800000895d */ /* 0x002fea0003900000 */
[----:B------:R-:W1:Y:S02]  /*2aae0*/  @!P0 SYNCS.PHASECHK.TRANS64 P0, [R7+URZ], R0 ;  /* 0x00000000070085a7 */ /* 0x000e64000800007f */
[----:B-1----:R-:W-:Y:S05]  /*2aaf0*/  @!P0 BRA `(.L_x_1077) ;  /* 0xfffffffc00f08947 */ /* 0x002fea000383ffff */
[----:B------:R-:W-:Y:S05]  /*2ab00*/  BRA `(.L_x_1094) ;  /* 0xfffffff800487947 */ /* 0x000fea000383ffff */
.L_x_1078:
[----:B0-----:R0:W1:Y:S02]  /*2ab10*/  SYNCS.PHASECHK.TRANS64.TRYWAIT P0, [R7+URZ], R0 ;  /* 0x00000000070075a7 */ /* 0x001064000800017f */
[----:B-1----:R-:W-:Y:S05]  /*2ab20*/  @!P0 NANOSLEEP.SYNCS 0x989680 ;  /* 0x009896800000895d */ /* 0x002fea0003900000 */
[----:B------:R-:W1:Y:S02]  /*2ab30*/  @!P0 SYNCS.PHASECHK.TRANS64 P0, [R7+URZ], R0 ;  /* 0x00000000070085a7 */ /* 0x000e64000800007f */
[----:B-1----:R-:W-:Y:S05]  /*2ab40*/  @!P0 BRA `(.L_x_1078) ;  /* 0xfffffffc00f08947 */ /* 0x002fea000383ffff */
[----:B------:R-:W-:Y:S05]  /*2ab50*/  BRA `(.L_x_1095) ;  /* 0xfffffff800587947 */ /* 0x000fea000383ffff */
.L_x_1079:
[----:B0-----:R0:W1:Y:S02]  /*2ab60*/  SYNCS.PHASECHK.TRANS64.TRYWAIT P0, [R7+URZ], R0 ;  /* 0x00000000070075a7 */ /* 0x001064000800017f */
[----:B-1----:R-:W-:Y:S05]  /*2ab70*/  @!P0 NANOSLEEP.SYNCS 0x989680 ;  /* 0x009896800000895d */ /* 0x002fea0003900000 */
[----:B------:R-:W1:Y:S02]  /*2ab80*/  @!P0 SYNCS.PHASECHK.TRANS64 P0, [R7+URZ], R0 ;  /* 0x00000000070085a7 */ /* 0x000e64000800007f */
[----:B-1----:R-:W-:Y:S05]  /*2ab90*/  @!P0 BRA `(.L_x_1079) ;  /* 0xfffffffc00f08947 */ /* 0x002fea000383ffff */
[----:B------:R-:W-:Y:S05]  /*2aba0*/  BRA `(.L_x_1096) ;  /* 0xfffffff800687947 */ /* 0x000fea000383ffff */
.L_x_1080:
[----:B0-----:R0:W1:Y:S02]  /*2abb0*/  SYNCS.PHASECHK.TRANS64.TRYWAIT P0, [R7+URZ], R0 ;  /* 0x00000000070075a7 */ /* 0x001064000800017f */
[----:B-1----:R-:W-:Y:S05]  /*2abc0*/  @!P0 NANOSLEEP.SYNCS 0x989680 ;  /* 0x009896800000895d */ /* 0x002fea0003900000 */
[----:B------:R-:W1:Y:S02]  /*2abd0*/  @!P0 SYNCS.PHASECHK.TRANS64 P0, [R7+URZ], R0 ;  /* 0x00000000070085a7 */ /* 0x000e64000800007f */
[----:B-1----:R-:W-:Y:S05]  /*2abe0*/  @!P0 BRA `(.L_x_1080) ;  /* 0xfffffffc00f08947 */ /* 0x002fea000383ffff */
[----:B------:R-:W-:Y:S05]  /*2abf0*/  BRA `(.L_x_1097) ;  /* 0xfffffff800787947 */ /* 0x000fea000383ffff */
.L_x_1081:
[----:B0-----:R0:W1:Y:S02]  /*2ac00*/  SYNCS.PHASECHK.TRANS64.TRYWAIT P0, [R7+URZ], R0 ;  /* 0x00000000070075a7 */ /* 0x001064000800017f */
[----:B-1----:R-:W-:Y:S05]  /*2ac10*/  @!P0 NANOSLEEP.SYNCS 0x989680 ;  /* 0x009896800000895d */ /* 0x002fea0003900000 */
[----:B------:R-:W1:Y:S02]  /*2ac20*/  @!P0 SYNCS.PHASECHK.TRANS64 P0, [R7+URZ], R0 ;  /* 0x00000000070085a7 */ /* 0x000e64000800007f */
[----:B-1----:R-:W-:Y:S05]  /*2ac30*/  @!P0 BRA `(.L_x_1081) ;  /* 0xfffffffc00f08947 */ /* 0x002fea000383ffff */
[----:B------:R-:W-:Y:S05]  /*2ac40*/  BRA `(.L_x_1098) ;  /* 0xfffffff800887947 */ /* 0x000fea000383ffff */
.L_x_1082:
[----:B0-----:R0:W1:Y:S02]  /*2ac50*/  SYNCS.PHASECHK.TRANS64.TRYWAIT P0, [R7+URZ], R0 ;  /* 0x00000000070075a7 */ /* 0x001064000800017f */
[----:B-1----:R-:W-:Y:S05]  /*2ac60*/  @!P0 NANOSLEEP.SYNCS 0x989680 ;  /* 0x009896800000895d */ /* 0x002fea0003900000 */
[----:B------:R-:W1:Y:S02]  /*2ac70*/  @!P0 SYNCS.PHASECHK.TRANS64 P0, [R7+URZ], R0 ;  /* 0x00000000070085a7 */ /* 0x000e64000800007f */
[----:B-1----:R-:W-:Y:S05]  /*2ac80*/  @!P0 BRA `(.L_x_1082) ;  /* 0xfffffffc00f08947 */ /* 0x002fea000383ffff */
[----:B------:R-:W-:Y:S05]  /*2ac90*/  BRA `(.L_x_1099) ;  /* 0xfffffff800987947 */ /* 0x000fea000383ffff */
.L_x_1100:
[----:B------:R-:W-:-:S00]  /*2aca0*/  BRA `(.L_x_1100) ;  /* 0xfffffffc00fc7947 */ /* 0x000fc0000383ffff */
[----:B------:R-:W-:-:S00]  /*2acb0*/  NOP ;  /* 0x0000000000007918 */ /* 0x000fc00000000000 */
        /* <DEDUP_REMOVED lines=12> */
.L_x_1101:


//--------------------- .nv.global.init           --------------------------
	.section	.nv.global.init,"aw",@progbits
.nv.global.init:
	.type		$str$22,@object
	.size		$str$22,($str$23 - $str$22)
$str$22:
        /*0000*/ 	.byte	0x6b, 0x5f, 0x74, 0x69, 0x6c, 0x65, 0x5f, 0x63, 0x6f, 0x75, 0x6e, 0x74, 0x20, 0x3e, 0x3d, 0x20
        /*0010*/ 	.byte	0x31, 0x00
	.type		$str$23,@object
	.size		$str$23,(__unnamed_1 - $str$23)
$str$23:
        /*0012*/ 	.byte	0x2f, 0x74, 0x6d, 0x70, 0x2f, 0x63, 0x75, 0x74, 0x6c, 0x61, 0x73, 0x73, 0x5f, 0x73, 0x77, 0x65
        /*0022*/ 	.byte	0x65, 0x70, 0x5f, 0x73, 0x72, 0x63, 0x2f, 0x69, 0x6e, 0x63, 0x6c, 0x75, 0x64, 0x65, 0x2f, 0x63
        /*0032*/ 	.byte	0x75, 0x74, 0x6c, 0x61, 0x73, 0x73, 0x2f, 0x67, 0x65, 0x6d, 0x6d, 0x2f, 0x63, 0x6f, 0x6c, 0x6c
        /*0042*/ 	.byte	0x65, 0x63, 0x74, 0x69, 0x76, 0x65, 0x2f, 0x73, 0x6d, 0x39, 0x30, 0x5f, 0x6d, 0x6d, 0x61, 0x5f
        /*0052*/ 	.byte	0x74, 0x6d, 0x61, 0x5f, 0x67, 0x6d, 0x6d, 0x61, 0x5f, 0x73, 0x73, 0x5f, 0x77, 0x61, 0x72, 0x70
        /*0062*/ 	.byte	0x73, 0x70, 0x65, 0x63, 0x69, 0x61, 0x6c, 0x69, 0x7a, 0x65, 0x64, 0x2e, 0x68, 0x70, 0x70, 0x00
	.type		__unnamed_1,@object
	.size		__unnamed_1,(.L_0 - __unnamed_1)
__unnamed_1:
        /* <DEDUP_REMOVED lines=181> */
        /*0bc2*/ 	.byte	0x00
.L_0:


//--------------------- .nv.shared._ZN7cutlass13device_kernelINS_4gemm6kernel13GemmUniversalIN4cute5tupleIJiiiiEEENS1_10collective13CollectiveMmaINS1_34MainloopSm90TmaGmmaWarpSpecializedILi10ENS5_IJNS4_1CILi1EEESB_SB_EEENS1_35KernelTmaWarpSpecializedCooperativeEEENS5_IJNSA_ILi192EEENSA_ILi512EEENSA_ILi16EEEEEENS_6half_tENS5_IJlSB_lEEESJ_SK_NS4_8TiledMMAINS4_8MMA_AtomIJNS4_4SM904GMMA26MMA_64x256x16_F32F16F16_SSILNSO_5MajorE0ELSQ_0ELNSO_7ScaleInE1ELSR_1EEEEEENS4_6LayoutINS5_IJNSA_ILi2EEESB_SB_EEENS5_IJSB_NSA_ILi0EEESX_EEEEENS5_IJNS4_10UnderscoreES10_S10_EEEEENS4_13SM90_TMA_LOADENS4_14ComposedLayoutINS4_7SwizzleILi1ELi4ELi3EEENS4_18smem_ptr_flag_bitsILi16EEENSU_INS5_IJNSA_ILi8EEESH_EEENS5_IJSH_SB_EEEEEEEvNS4_8identityES13_S1D_vS1E_EENS_8epilogue10collective6detail29Sm90TmaWarpSpecializedAdapterINS1H_15DefaultEpilogueISJ_SK_SK_NS1G_6thread17LinearCombinationISJ_Li1EffLNS1L_9ScaleType4KindE0ELNS_15FloatRoundStyleE2ESJ_EENS1_15EpilogueDefaultEEEEEvvEEEEvNT_6ParamsE --------------------------
	.section	.nv.shared._ZN7cutlass13device_kernelINS_4gemm6kernel13GemmUniversalIN4cute5tupleIJiiiiEEENS1_10collective13CollectiveMmaINS1_34MainloopSm90TmaGmmaWarpSpecializedILi10ENS5_IJNS4_1CILi1EEESB_SB_EEENS1_35KernelTmaWarpSpecializedCooperativeEEENS5_IJNSA_ILi192EEENSA_ILi512EEENSA_ILi16EEEEEENS_6half_tENS5_IJlSB_lEEESJ_SK_NS4_8TiledMMAINS4_8MMA_AtomIJNS4_4SM904GMMA26MMA_64x256x16_F32F16F16_SSILNSO_5MajorE0ELSQ_0ELNSO_7ScaleInE1ELSR_1EEEEEENS4_6LayoutINS5_IJNSA_ILi2EEESB_SB_EEENS5_IJSB_NSA_ILi0EEESX_EEEEENS5_IJNS4_10UnderscoreES10_S10_EEEEENS4_13SM90_TMA_LOADENS4_14ComposedLayoutINS4_7SwizzleILi1ELi4ELi3EEENS4_18smem_ptr_flag_bitsILi16EEENSU_INS5_IJNSA_ILi8EEESH_EEENS5_IJSH_SB_EEEEEEEvNS4_8identityES13_S1D_vS1E_EENS_8epilogue10collective6detail29Sm90TmaWarpSpecializedAdapterINS1H_15DefaultEpilogueISJ_SK_SK_NS1G_6thread17LinearCombinationISJ_Li1EffLNS1L_9ScaleType4KindE0ELNS_15FloatRoundStyleE2ESJ_EENS1_15EpilogueDefaultEEEEEvvEEEEvNT_6ParamsE,"aw",@nobits
	.sectionflags	@""
	.align	16
	.zero		1024


//--------------------- .nv.shared.reserved.0     --------------------------
	.section	.nv.shared.reserved.0,"aw",@nobits
	.weak		__nv_reservedSMEM_offset_0_alias
	.size		__nv_reservedSMEM_offset_0_alias, 0, 0
	.other		__nv_reservedSMEM_offset_0_alias,@"STO_CUDA_RESERVED_SHARED STV_DEFAULT"
__nv_reservedSMEM_offset_0_alias:
	.zero		0


//--------------------- .nv.global                --------------------------
	.section	.nv.global,"aw",@nobits
.nv.global:
	.type		_ZN39_INTERNAL_3bdd734b_4_k_cu_264e2a89_69644cute1_E,@object
	.size		_ZN39_INTERNAL_3bdd734b_4_k_cu_264e2a89_69644cute1_E,(_ZN39_INTERNAL_3bdd734b_4_k_cu_264e2a89_69644cuda3std3__45__cpo6cbeginE - _ZN39_INTERNAL_3bdd734b_4_k_cu_264e2a89_69644cute1_E)
_ZN39_INTERNAL_3bdd734b_4_k_cu_264e2a89_69644cute1_E:
	.zero		1
	.type		_ZN39_INTERNAL_3bdd734b_4_k_cu_264e2a89_69644cuda3std3__45__cpo6cbeginE,@object
	.size		_ZN39_INTERNAL_3bdd734b_4_k_cu_264e2a89_69644cuda3std3__45__cpo6cbeginE,(_ZN39_INTERNAL_3bdd734b_4_k_cu_264e2a89_69644cuda3std3__48in_placeE - _ZN39_INTERNAL_3bdd734b_4_k_cu_264e2a89_69644cuda3std3__45__cpo6cbeginE)
_ZN39_INTERNAL_3bdd734b_4_k_cu_264e2a89_69644cuda3std3__45__cpo6cbeginE:
	.zero		1
	.type		_ZN39_INTERNAL_3bdd734b_4_k_cu_264e2a89_69644cuda3std3__48in_placeE,@object
	.size		_ZN39_INTERNAL_3bdd734b_4_k_cu_264e2a89_69644cuda3std3__48in_placeE,(_ZN39_INTERNAL_3bdd734b_4_k_cu_264e2a89_69644cuda3std6ranges3__45__cpo9iter_moveE - _ZN39_INTERNAL_3bdd734b_4_k_cu_264e2a89_69644cuda3std3__48in_placeE)
_ZN39_INTERNAL_3bdd734b_4_k_cu_264e2a89_69644cuda3std3__48in_placeE:
	.zero		1
	.type		_ZN39_INTERNAL_3bdd734b_4_k_cu_264e2a89_69644cuda3std6ranges3__45__cpo9iter_moveE,@object
	.size		_ZN39_INTERNAL_3bdd734b_4_k_cu_264e2a89_69644cuda3std6ranges3__45__cpo9iter_moveE,(_ZN39_INTERNAL_3bdd734b_4_k_cu_264e2a89_69644cuda3std3__45__cpo5beginE - _ZN39_INTERNAL_3bdd734b_4_k_cu_264e2a89_69644cuda3std6ranges3__45__cpo9iter_moveE)
_ZN39_INTERNAL_3bdd734b_4_k_cu_264e2a89_69644cuda3std6ranges3__45__cpo9iter_moveE:
	.zero		1
	.type		_ZN39_INTERNAL_3bdd734b_4_k_cu_264e2a89_69644cuda3std3__45__cpo5beginE,@object
	.size		_ZN39_INTERNAL_3bdd734b_4_k_cu_264e2a89_69644cuda3std3__45__cpo5beginE,(_ZN39_INTERNAL_3bdd734b_4_k_cu_264e2a89_69644cuda3std3__441_GLOBAL__N__3bdd734b_4_k_cu_264e2a89_69646ignoreE - _ZN39_INTERNAL_3bdd734b_4_k_cu_264e2a89_69644cuda3std3__45__cpo5beginE)
_ZN39_INTERNAL_3bdd734b_4_k_cu_264e2a89_69644cuda3std3__45__cpo5beginE:
	.zero		1
	.type		_ZN39_INTERNAL_3bdd734b_4_k_cu_264e2a89_69644cuda3std3__441_GLOBAL__N__3bdd734b_4_k_cu_264e2a89_69646ignoreE,@object
	.size		_ZN39_INTERNAL_3bdd734b_4_k_cu_264e2a89_69644cuda3std3__441_GLOBAL__N__3bdd734b_4_k_cu_264e2a89_69646ignoreE,(_ZN39_INTERNAL_3bdd734b_4_k_cu_264e2a89_69644cute7productE - _ZN39_INTERNAL_3bdd734b_4_k_cu_264e2a89_69644cuda3std3__441_GLOBAL__N__3bdd734b_4_k_cu_264e2a89_69646ignoreE)
_ZN39_INTERNAL_3bdd734b_4_k_cu_264e2a89_69644cuda3std3__441_GLOBAL__N__3bdd734b_4_k_cu_264e2a89_69646ignoreE:
	.zero		1
	.type		_ZN39_INTERNAL_3bdd734b_4_k_cu_264e2a89_69644cute7productE,@object
	.size		_ZN39_INTERNAL_3bdd734b_4_k_cu_264e2a89_69644cute7productE,(_ZN39_INTERNAL_3bdd734b_4_k_cu_264e2a89_69644cuda3std3__45__cpo3endE - _ZN39_INTERNAL_3bdd734b_4_k_cu_264e2a89_69644cute7productE)
_ZN39_INTERNAL_3bdd734b_4_k_cu_264e2a89_69644cute7productE:
	.zero		1
	.type		_ZN39_INTERNAL_3bdd734b_4_k_cu_264e2a89_69644cuda3std3__45__cpo3endE,@object
	.size		_ZN39_INTERNAL_3bdd734b_4_k_cu_264e2a89_69644cuda3std3__45__cpo3endE,(_ZN39_INTERNAL_3bdd734b_4_k_cu_264e2a89_69644cuda3std3__419piecewise_constructE - _ZN39_INTERNAL_3bdd734b_4_k_cu_264e2a89_69644cuda3std3__45__cpo3endE)
_ZN39_INTERNAL_3bdd734b_4_k_cu_264e2a89_69644cuda3std3__45__cpo3endE:
	.zero		1
	.type		_ZN39_INTERNAL_3bdd734b_4_k_cu_264e2a89_69644cuda3std3__419piecewise_constructE,@object
	.size		_ZN39_INTERNAL_3bdd734b_4_k_cu_264e2a89_69644cuda3std3__419piecewise_constructE,(_ZN39_INTERNAL_3bdd734b_4_k_cu_264e2a89_69644cuda3std3__45__cpo4cendE - _ZN39_INTERNAL_3bdd734b_4_k_cu_264e2a89_69644cuda3std3__419piecewise_constructE)
_ZN39_INTERNAL_3bdd734b_4_k_cu_264e2a89_69644cuda3std3__419piecewise_constructE:
	.zero		1
	.type		_ZN39_INTERNAL_3bdd734b_4_k_cu_264e2a89_69644cuda3std3__45__cpo4cendE,@object
	.size		_ZN39_INTERNAL_3bdd734b_4_k_cu_264e2a89_69644cuda3std3__45__cpo4cendE,(_ZN39_INTERNAL_3bdd734b_4_k_cu_264e2a89_69644cuda3std6ranges3__45__cpo4swapE - _ZN39_INTERNAL_3bdd734b_4_k_cu_264e2a89_69644cuda3std3__45__cpo4cendE)
_ZN39_INTERNAL_3bdd734b_4_k_cu_264e2a89_69644cuda3std3__45__cpo4cendE:
	.zero		1
	.type		_ZN39_INTERNAL_3bdd734b_4_k_cu_264e2a89_69644cuda3std6ranges3__45__cpo4swapE,@object
	.size		_ZN39_INTERNAL_3bdd734b_4_k_cu_264e2a89_69644cuda3std6ranges3__45__cpo4swapE,(.L_8 - _ZN39_INTERNAL_3bdd734b_4_k_cu_264e2a89_69644cuda3std6ranges3__45__cpo4swapE)
_ZN39_INTERNAL_3bdd734b_4_k_cu_264e2a89_69644cuda3std6ranges3__45__cpo4swapE:
	.zero		1
.L_8:


//--------------------- .nv.constant0._ZN7cutlass13device_kernelINS_4gemm6kernel13GemmUniversalIN4cute5tupleIJiiiiEEENS1_10collective13CollectiveMmaINS1_34MainloopSm90TmaGmmaWarpSpecializedILi10ENS5_IJNS4_1CILi1EEESB_SB_EEENS1_35KernelTmaWarpSpecializedCooperativeEEENS5_IJNSA_ILi192EEENSA_ILi512EEENSA_ILi16EEEEEENS_6half_tENS5_IJlSB_lEEESJ_SK_NS4_8TiledMMAINS4_8MMA_AtomIJNS4_4SM904GMMA26MMA_64x256x16_F32F16F16_SSILNSO_5MajorE0ELSQ_0ELNSO_7ScaleInE1ELSR_1EEEEEENS4_6LayoutINS5_IJNSA_ILi2EEESB_SB_EEENS5_IJSB_NSA_ILi0EEESX_EEEEENS5_IJNS4_10UnderscoreES10_S10_EEEEENS4_13SM90_TMA_LOADENS4_14ComposedLayoutINS4_7SwizzleILi1ELi4ELi3EEENS4_18smem_ptr_flag_bitsILi16EEENSU_INS5_IJNSA_ILi8EEESH_EEENS5_IJSH_SB_EEEEEEEvNS4_8identityES13_S1D_vS1E_EENS_8epilogue10collective6detail29Sm90TmaWarpSpecializedAdapterINS1H_15DefaultEpilogueISJ_SK_SK_NS1G_6thread17LinearCombinationISJ_Li1EffLNS1L_9ScaleType4KindE0ELNS_15FloatRoundStyleE2ESJ_EENS1_15EpilogueDefaultEEEEEvvEEEEvNT_6ParamsE --------------------------
	.section	.nv.constant0._ZN7cutlass13device_kernelINS_4gemm6kernel13GemmUniversalIN4cute5tupleIJiiiiEEENS1_10collective13CollectiveMmaINS1_34MainloopSm90TmaGmmaWarpSpecializedILi10ENS5_IJNS4_1CILi1EEESB_SB_EEENS1_35KernelTmaWarpSpecializedCooperativeEEENS5_IJNSA_ILi192EEENSA_ILi512EEENSA_ILi16EEEEEENS_6half_tENS5_IJlSB_lEEESJ_SK_NS4_8TiledMMAINS4_8MMA_AtomIJNS4_4SM904GMMA26MMA_64x256x16_F32F16F16_SSILNSO_5MajorE0ELSQ_0ELNSO_7ScaleInE1ELSR_1EEEEEENS4_6LayoutINS5_IJNSA_ILi2EEESB_SB_EEENS5_IJSB_NSA_ILi0EEESX_EEEEENS5_IJNS4_10UnderscoreES10_S10_EEEEENS4_13SM90_TMA_LOADENS4_14ComposedLayoutINS4_7SwizzleILi1ELi4ELi3EEENS4_18smem_ptr_flag_bitsILi16EEENSU_INS5_IJNSA_ILi8EEESH_EEENS5_IJSH_SB_EEEEEEEvNS4_8identityES13_S1D_vS1E_EENS_8epilogue10collective6detail29Sm90TmaWarpSpecializedAdapterINS1H_15DefaultEpilogueISJ_SK_SK_NS1G_6thread17LinearCombinationISJ_Li1EffLNS1L_9ScaleType4KindE0ELNS_15FloatRoundStyleE2ESJ_EENS1_15EpilogueDefaultEEEEEvvEEEEvNT_6ParamsE,"a",@progbits
	.sectionflags	@""
	.align	4
.nv.constant0._ZN7cutlass13device_kernelINS_4gemm6kernel13GemmUniversalIN4cute5tupleIJiiiiEEENS1_10collective13CollectiveMmaINS1_34MainloopSm90TmaGmmaWarpSpecializedILi10ENS5_IJNS4_1CILi1EEESB_SB_EEENS1_35KernelTmaWarpSpecializedCooperativeEEENS5_IJNSA_ILi192EEENSA_ILi512EEENSA_ILi16EEEEEENS_6half_tENS5_IJlSB_lEEESJ_SK_NS4_8TiledMMAINS4_8MMA_AtomIJNS4_4SM904GMMA26MMA_64x256x16_F32F16F16_SSILNSO_5MajorE0ELSQ_0ELNSO_7ScaleInE1ELSR_1EEEEEENS4_6LayoutINS5_IJNSA_ILi2EEESB_SB_EEENS5_IJSB_NSA_ILi0EEESX_EEEEENS5_IJNS4_10UnderscoreES10_S10_EEEEENS4_13SM90_TMA_LOADENS4_14ComposedLayoutINS4_7SwizzleILi1ELi4ELi3EEENS4_18smem_ptr_flag_bitsILi16EEENSU_INS5_IJNSA_ILi8EEESH_EEENS5_IJSH_SB_EEEEEEEvNS4_8identityES13_S1D_vS1E_EENS_8epilogue10collective6detail29Sm90TmaWarpSpecializedAdapterINS1H_15DefaultEpilogueISJ_SK_SK_NS1G_6thread17LinearCombinationISJ_Li1EffLNS1L_9ScaleType4KindE0ELNS_15FloatRoundStyleE2ESJ_EENS1_15EpilogueDefaultEEEEEvvEEEEvNT_6ParamsE:
	.zero		1664


//--------------------- SYMBOLS --------------------------

	.type		.nv.reservedSmem.offset0,@object
	.size		.nv.reservedSmem.offset0,0x4
	.type		__assertfail,@function
